//
// Generated by NVIDIA NVVM Compiler
//
// Compiler Build ID: CL-36424714
// Cuda compilation tools, release 13.0, V13.0.88
// Based on NVVM 20.0.0
//

.version 9.0
.target sm_100
.address_size 64

	// .globl	_Z2sdiPKiPfi
.extern .func  (.param .b64 func_retval0) malloc
(
	.param .b64 malloc_param_0
)
;
.extern .func free
(
	.param .b64 free_param_0
)
;

.visible .entry _Z2sdiPKiPfi(
	.param .u32 _Z2sdiPKiPfi_param_0,
	.param .u64 .ptr .align 1 _Z2sdiPKiPfi_param_1,
	.param .u64 .ptr .align 1 _Z2sdiPKiPfi_param_2,
	.param .u32 _Z2sdiPKiPfi_param_3
)
{
	.reg .pred 	%p<38>;
	.reg .b16 	%rs<5>;
	.reg .b32 	%r<30>;
	.reg .b32 	%f<10>;
	.reg .b64 	%rd<157>;
	.reg .b64 	%fd<5>;

	ld.param.u32 	%r7, [_Z2sdiPKiPfi_param_3];
	mov.u32 	%r8, %ntid.x;
	mov.u32 	%r9, %ctaid.x;
	mov.u32 	%r10, %tid.x;
	mad.lo.s32 	%r1, %r8, %r9, %r10;
	setp.ge.s32 	%p1, %r1, %r7;
	@%p1 bra 	$L__BB0_51;
	bar.sync 	0;
	mul.wide.s32 	%rd72, %r7, 8;
	{ // callseq 0, 0
	.param .b64 param0;
	st.param.b64 	[param0], %rd72;
	.param .b64 retval0;
	call.uni (retval0), 
	malloc, 
	(
	param0
	);
	ld.param.b64 	%rd73, [retval0];
	} // callseq 0
	mul.wide.s32 	%rd2, %r7, 4;
	{ // callseq 1, 0
	.param .b64 param0;
	st.param.b64 	[param0], %rd2;
	.param .b64 retval0;
	call.uni (retval0), 
	malloc, 
	(
	param0
	);
	ld.param.b64 	%rd75, [retval0];
	} // callseq 1
	{ // callseq 2, 0
	.param .b64 param0;
	st.param.b64 	[param0], %rd2;
	.param .b64 retval0;
	call.uni (retval0), 
	malloc, 
	(
	param0
	);
	ld.param.b64 	%rd77, [retval0];
	} // callseq 2
	{ // callseq 3, 0
	.param .b64 param0;
	st.param.b64 	[param0], %rd2;
	.param .b64 retval0;
	call.uni (retval0), 
	malloc, 
	(
	param0
	);
	ld.param.b64 	%rd78, [retval0];
	} // callseq 3
	setp.eq.s64 	%p2, %rd77, 0;
	setp.eq.s64 	%p3, %rd73, 0;
	or.pred  	%p4, %p2, %p3;
	setp.eq.s64 	%p5, %rd75, 0;
	or.pred  	%p6, %p4, %p5;
	@%p6 bra 	$L__BB0_51;
	setp.eq.s32 	%p7, %r7, 0;
	@%p7 bra 	$L__BB0_7;
	mov.b64 	%rd132, 0;
$L__BB0_4:
	add.s64 	%rd80, %rd77, %rd132;
	mov.b16 	%rs1, 0;
	st.u8 	[%rd80], %rs1;
	add.s64 	%rd132, %rd132, 1;
	setp.lt.u64 	%p8, %rd132, %rd2;
	@%p8 bra 	$L__BB0_4;
	mov.b64 	%rd133, 0;
$L__BB0_6:
	add.s64 	%rd82, %rd78, %rd133;
	mov.b16 	%rs2, 0;
	st.u8 	[%rd82], %rs2;
	add.s64 	%rd133, %rd133, 1;
	setp.lt.u64 	%p9, %rd133, %rd2;
	@%p9 bra 	$L__BB0_6;
$L__BB0_7:
	{ // callseq 4, 0
	.param .b64 param0;
	st.param.b64 	[param0], %rd2;
	.param .b64 retval0;
	call.uni (retval0), 
	malloc, 
	(
	param0
	);
	ld.param.b64 	%rd84, [retval0];
	} // callseq 4
	setp.eq.s64 	%p10, %rd84, 0;
	mov.b64 	%rd138, 0;
	@%p10 bra 	$L__BB0_35;
	setp.eq.s32 	%p11, %r7, 0;
	@%p11 bra 	$L__BB0_13;
	mov.b64 	%rd134, 0;
$L__BB0_10:
	add.s64 	%rd86, %rd84, %rd134;
	mov.b16 	%rs3, 0;
	st.u8 	[%rd86], %rs3;
	add.s64 	%rd134, %rd134, 1;
	setp.lt.u64 	%p12, %rd134, %rd2;
	@%p12 bra 	$L__BB0_10;
	mov.b64 	%rd135, 0;
$L__BB0_12:
	add.s64 	%rd88, %rd75, %rd135;
	mov.b16 	%rs4, 232;
	st.u8 	[%rd88], %rs4;
	add.s64 	%rd135, %rd135, 1;
	setp.lt.u64 	%p13, %rd135, %rd2;
	@%p13 bra 	$L__BB0_12;
$L__BB0_13:
	mul.wide.s32 	%rd90, %r1, 4;
	add.s64 	%rd91, %rd84, %rd90;
	mov.b32 	%r11, 1;
	st.u32 	[%rd91], %r11;
	add.s64 	%rd92, %rd75, %rd90;
	mov.b32 	%r12, 0;
	st.u32 	[%rd92], %r12;
	add.s64 	%rd93, %rd77, %rd90;
	st.u32 	[%rd93], %r11;
	{ // callseq 5, 0
	.param .b64 param0;
	st.param.b64 	[param0], 16;
	.param .b64 retval0;
	call.uni (retval0), 
	malloc, 
	(
	param0
	);
	ld.param.b64 	%rd94, [retval0];
	} // callseq 5
	{ // callseq 6, 0
	.param .b64 param0;
	st.param.b64 	[param0], 16;
	.param .b64 retval0;
	call.uni (retval0), 
	malloc, 
	(
	param0
	);
	ld.param.b64 	%rd145, [retval0];
	} // callseq 6
	st.u32 	[%rd145], %r1;
	mov.b64 	%rd138, 0;
	st.u64 	[%rd145+8], %rd138;
	bra.uni 	$L__BB0_15;
$L__BB0_14:
	setp.eq.s64 	%p28, %rd145, 0;
	@%p28 bra 	$L__BB0_34;
$L__BB0_15:
	ld.u32 	%r2, [%rd145];
	ld.u64 	%rd19, [%rd145+8];
	{ // callseq 7, 0
	.param .b64 param0;
	st.param.b64 	[param0], %rd145;
	call.uni 
	free, 
	(
	param0
	);
	} // callseq 7
	{ // callseq 8, 0
	.param .b64 param0;
	st.param.b64 	[param0], 16;
	.param .b64 retval0;
	call.uni (retval0), 
	malloc, 
	(
	param0
	);
	ld.param.b64 	%rd97, [retval0];
	} // callseq 8
	setp.eq.s64 	%p14, %rd138, 0;
	@%p14 bra 	$L__BB0_52;
	add.s64 	%rd140, %rd138, 8;
	ld.u64 	%rd139, [%rd138+8];
	setp.eq.s64 	%p15, %rd139, 0;
	@%p15 bra 	$L__BB0_18;
$L__BB0_17:
	add.s64 	%rd140, %rd139, 8;
	ld.u64 	%rd139, [%rd139+8];
	setp.ne.s64 	%p16, %rd139, 0;
	@%p16 bra 	$L__BB0_17;
$L__BB0_18:
	st.u32 	[%rd97], %r2;
	mov.b64 	%rd98, 0;
	st.u64 	[%rd97+8], %rd98;
	st.u64 	[%rd140], %rd97;
$L__BB0_19:
	setp.lt.s32 	%p17, %r7, 1;
	mov.u64 	%rd145, %rd19;
	@%p17 bra 	$L__BB0_14;
	mul.lo.s32 	%r3, %r2, %r7;
	mul.wide.s32 	%rd101, %r2, 4;
	add.s64 	%rd29, %rd75, %rd101;
	mov.b32 	%r29, 0;
	mov.u64 	%rd145, %rd19;
$L__BB0_21:
	mul.wide.u32 	%rd102, %r29, 4;
	add.s64 	%rd31, %rd84, %rd102;
	ld.u32 	%r14, [%rd31];
	setp.ne.s32 	%p18, %r14, 0;
	add.s64 	%rd32, %rd75, %rd102;
	@%p18 bra 	$L__BB0_27;
	ld.param.u64 	%rd130, [_Z2sdiPKiPfi_param_1];
	add.s32 	%r15, %r29, %r3;
	cvta.to.global.u64 	%rd103, %rd130;
	mul.wide.s32 	%rd104, %r15, 4;
	add.s64 	%rd105, %rd103, %rd104;
	ld.global.u32 	%r16, [%rd105];
	setp.ne.s32 	%p19, %r16, 1;
	@%p19 bra 	$L__BB0_27;
	mov.b32 	%r17, 1;
	st.u32 	[%rd31], %r17;
	ld.u32 	%r18, [%rd29];
	add.s32 	%r19, %r18, 1;
	st.u32 	[%rd32], %r19;
	{ // callseq 10, 0
	.param .b64 param0;
	st.param.b64 	[param0], 16;
	.param .b64 retval0;
	call.uni (retval0), 
	malloc, 
	(
	param0
	);
	ld.param.b64 	%rd106, [retval0];
	} // callseq 10
	setp.eq.s64 	%p20, %rd145, 0;
	@%p20 bra 	$L__BB0_53;
	add.s64 	%rd144, %rd145, 8;
	ld.u64 	%rd143, [%rd145+8];
	setp.eq.s64 	%p21, %rd143, 0;
	@%p21 bra 	$L__BB0_26;
$L__BB0_25:
	add.s64 	%rd144, %rd143, 8;
	ld.u64 	%rd143, [%rd143+8];
	setp.ne.s64 	%p22, %rd143, 0;
	@%p22 bra 	$L__BB0_25;
$L__BB0_26:
	st.u32 	[%rd106], %r29;
	mov.b64 	%rd107, 0;
	st.u64 	[%rd106+8], %rd107;
	st.u64 	[%rd144], %rd106;
$L__BB0_27:
	ld.u32 	%r20, [%rd32];
	ld.u32 	%r21, [%rd29];
	add.s32 	%r22, %r21, 1;
	setp.ne.s32 	%p23, %r20, %r22;
	@%p23 bra 	$L__BB0_33;
	mul.wide.u32 	%rd110, %r29, 8;
	add.s64 	%rd42, %rd73, %rd110;
	ld.u64 	%rd148, [%rd42];
	{ // callseq 12, 0
	.param .b64 param0;
	st.param.b64 	[param0], 16;
	.param .b64 retval0;
	call.uni (retval0), 
	malloc, 
	(
	param0
	);
	ld.param.b64 	%rd111, [retval0];
	} // callseq 12
	setp.eq.s64 	%p24, %rd148, 0;
	@%p24 bra 	$L__BB0_54;
	add.s64 	%rd147, %rd148, 8;
	ld.u64 	%rd146, [%rd148+8];
	setp.eq.s64 	%p25, %rd146, 0;
	@%p25 bra 	$L__BB0_31;
$L__BB0_30:
	add.s64 	%rd147, %rd146, 8;
	ld.u64 	%rd146, [%rd146+8];
	setp.ne.s64 	%p26, %rd146, 0;
	@%p26 bra 	$L__BB0_30;
$L__BB0_31:
	st.u32 	[%rd111], %r2;
	mov.b64 	%rd112, 0;
	st.u64 	[%rd111+8], %rd112;
	st.u64 	[%rd147], %rd111;
$L__BB0_32:
	st.u64 	[%rd42], %rd148;
	mul.wide.s32 	%rd115, %r2, 4;
	add.s64 	%rd116, %rd77, %rd115;
	ld.u32 	%r23, [%rd116];
	mul.wide.u32 	%rd117, %r29, 4;
	add.s64 	%rd118, %rd77, %rd117;
	ld.u32 	%r24, [%rd118];
	add.s32 	%r25, %r24, %r23;
	st.u32 	[%rd118], %r25;
$L__BB0_33:
	add.s32 	%r29, %r29, 1;
	setp.eq.s32 	%p27, %r29, %r7;
	@%p27 bra 	$L__BB0_14;
	bra.uni 	$L__BB0_21;
$L__BB0_34:
	{ // callseq 14, 0
	.param .b64 param0;
	st.param.b64 	[param0], %rd84;
	call.uni 
	free, 
	(
	param0
	);
	} // callseq 14
	{ // callseq 15, 0
	.param .b64 param0;
	st.param.b64 	[param0], 0;
	call.uni 
	free, 
	(
	param0
	);
	} // callseq 15
$L__BB0_35:
	setp.eq.s64 	%p29, %rd138, 0;
	@%p29 bra 	$L__BB0_50;
	ld.param.u64 	%rd131, [_Z2sdiPKiPfi_param_2];
	cvta.to.global.u64 	%rd54, %rd131;
$L__BB0_37:
	ld.u64 	%rd153, [%rd138+8];
	setp.eq.s64 	%p30, %rd153, 0;
	mov.u64 	%rd152, %rd138;
	@%p30 bra 	$L__BB0_40;
	mov.u64 	%rd151, %rd153;
$L__BB0_39:
	mov.u64 	%rd152, %rd151;
	ld.u64 	%rd151, [%rd152+8];
	setp.ne.s64 	%p31, %rd151, 0;
	@%p31 bra 	$L__BB0_39;
$L__BB0_40:
	setp.eq.s64 	%p32, %rd153, 0;
	ld.u32 	%r6, [%rd152];
	mov.b64 	%rd155, 0;
	@%p32 bra 	$L__BB0_44;
	mov.u64 	%rd154, %rd138;
$L__BB0_42:
	mov.u64 	%rd61, %rd154;
	mov.u64 	%rd154, %rd153;
	ld.u64 	%rd153, [%rd154+8];
	setp.ne.s64 	%p33, %rd153, 0;
	@%p33 bra 	$L__BB0_42;
	mov.b64 	%rd120, 0;
	st.u64 	[%rd61+8], %rd120;
	{ // callseq 16, 0
	.param .b64 param0;
	st.param.b64 	[param0], %rd154;
	call.uni 
	free, 
	(
	param0
	);
	} // callseq 16
	mov.u64 	%rd155, %rd138;
$L__BB0_44:
	mul.wide.s32 	%rd121, %r6, 8;
	add.s64 	%rd64, %rd73, %rd121;
	ld.u64 	%rd156, [%rd64];
	setp.eq.s64 	%p34, %rd156, 0;
	mul.wide.s32 	%rd122, %r6, 4;
	add.s64 	%rd66, %rd78, %rd122;
	@%p34 bra 	$L__BB0_47;
	add.s64 	%rd67, %rd77, %rd122;
$L__BB0_46:
	ld.u32 	%r26, [%rd156];
	ld.u64 	%rd124, [%rd156+8];
	{ // callseq 17, 0
	.param .b64 param0;
	st.param.b64 	[param0], %rd156;
	call.uni 
	free, 
	(
	param0
	);
	} // callseq 17
	st.u64 	[%rd64], %rd124;
	mul.wide.s32 	%rd125, %r26, 4;
	add.s64 	%rd126, %rd77, %rd125;
	ld.u32 	%r27, [%rd126];
	cvt.rn.f32.s32 	%f1, %r27;
	ld.u32 	%r28, [%rd67];
	cvt.rn.f32.s32 	%f2, %r28;
	div.rn.f32 	%f3, %f1, %f2;
	cvt.f64.f32 	%fd1, %f3;
	ld.f32 	%f4, [%rd66];
	cvt.f64.f32 	%fd2, %f4;
	add.f64 	%fd3, %fd2, 0d3FF0000000000000;
	mul.f64 	%fd4, %fd3, %fd1;
	cvt.rn.f32.f64 	%f5, %fd4;
	add.s64 	%rd127, %rd78, %rd125;
	ld.f32 	%f6, [%rd127];
	add.f32 	%f7, %f6, %f5;
	st.f32 	[%rd127], %f7;
	ld.u64 	%rd156, [%rd64];
	setp.ne.s64 	%p35, %rd156, 0;
	@%p35 bra 	$L__BB0_46;
$L__BB0_47:
	setp.eq.s32 	%p36, %r6, %r1;
	@%p36 bra 	$L__BB0_49;
	add.s64 	%rd129, %rd54, %rd122;
	ld.f32 	%f8, [%rd66];
	atom.global.add.f32 	%f9, [%rd129], %f8;
$L__BB0_49:
	setp.ne.s64 	%p37, %rd155, 0;
	mov.u64 	%rd138, %rd155;
	@%p37 bra 	$L__BB0_37;
$L__BB0_50:
	{ // callseq 18, 0
	.param .b64 param0;
	st.param.b64 	[param0], 0;
	call.uni 
	free, 
	(
	param0
	);
	} // callseq 18
	{ // callseq 19, 0
	.param .b64 param0;
	st.param.b64 	[param0], %rd73;
	call.uni 
	free, 
	(
	param0
	);
	} // callseq 19
	{ // callseq 20, 0
	.param .b64 param0;
	st.param.b64 	[param0], %rd75;
	call.uni 
	free, 
	(
	param0
	);
	} // callseq 20
	{ // callseq 21, 0
	.param .b64 param0;
	st.param.b64 	[param0], %rd78;
	call.uni 
	free, 
	(
	param0
	);
	} // callseq 21
	bar.sync 	0;
$L__BB0_51:
	ret;
$L__BB0_52:
	{ // callseq 9, 0
	.param .b64 param0;
	st.param.b64 	[param0], 16;
	.param .b64 retval0;
	call.uni (retval0), 
	malloc, 
	(
	param0
	);
	ld.param.b64 	%rd138, [retval0];
	} // callseq 9
	st.u32 	[%rd138], %r2;
	mov.b64 	%rd100, 0;
	st.u64 	[%rd138+8], %rd100;
	bra.uni 	$L__BB0_19;
$L__BB0_53:
	{ // callseq 11, 0
	.param .b64 param0;
	st.param.b64 	[param0], 16;
	.param .b64 retval0;
	call.uni (retval0), 
	malloc, 
	(
	param0
	);
	ld.param.b64 	%rd145, [retval0];
	} // callseq 11
	st.u32 	[%rd145], %r29;
	mov.b64 	%rd109, 0;
	st.u64 	[%rd145+8], %rd109;
	bra.uni 	$L__BB0_27;
$L__BB0_54:
	{ // callseq 13, 0
	.param .b64 param0;
	st.param.b64 	[param0], 16;
	.param .b64 retval0;
	call.uni (retval0), 
	malloc, 
	(
	param0
	);
	ld.param.b64 	%rd148, [retval0];
	} // callseq 13
	st.u32 	[%rd148], %r2;
	mov.b64 	%rd114, 0;
	st.u64 	[%rd148+8], %rd114;
	bra.uni 	$L__BB0_32;

}


// ===== COMPILED SASS (sm_100) =====

	.target	sm_100

	.elftype	@"ET_EXEC"


//--------------------- .note.nv.tkinfo           --------------------------
	.section	.note.nv.tkinfo,"",@"SHT_NOTE"
	.sectionflags	@"SHF_NOTE_NV_TKINFO"
	.tkinfo
        /*0018*/ 	.word	0x00000002
        /*0030*/ 	.string	""
        /*0030*/ 	.string	"ptxas"
        /*0030*/ 	.string	"Cuda compilation tools, release 13.0, V13.0.88"
        /*0030*/ 	.string	"Build cuda_13.0.r13.0/compiler.36424714_0"
        /*0030*/ 	.string	"-arch sm_100 -m 64 "



//--------------------- .note.nv.cuinfo           --------------------------
	.section	.note.nv.cuinfo,"",@"SHT_NOTE"
	.sectionflags	@"SHF_NOTE_NV_CUINFO"
        /*0018*/ 	.short	0x0002
        /*001a*/ 	.short	0x0064
        /*001c*/ 	.short	0x0082
	.zero		2


//--------------------- .nv.info                  --------------------------
	.section	.nv.info,"",@"SHT_CUDA_INFO"
	.align	4


	//----- nvinfo : EIATTR_REGCOUNT
	.align		4
        /*0000*/ 	.byte	0x04, 0x2f
        /*0002*/ 	.short	(.L_1 - .L_0)
	.align		4
.L_0:
        /*0004*/ 	.word	index@(_Z2sdiPKiPfi)
        /*0008*/ 	.word	0x0000002a


	//----- nvinfo : EIATTR_FRAME_SIZE
	.align		4
.L_1:
        /*000c*/ 	.byte	0x04, 0x11
        /*000e*/ 	.short	(.L_3 - .L_2)
	.align		4
.L_2:
        /*0010*/ 	.word	index@($__internal_0_$__cuda_sm3x_div_rn_noftz_f32_slowpath)
        /*0014*/ 	.word	0x00000000


	//----- nvinfo : EIATTR_FRAME_SIZE
	.align		4
.L_3:
        /*0018*/ 	.byte	0x04, 0x11
        /*001a*/ 	.short	(.L_5 - .L_4)
	.align		4
.L_4:
        /*001c*/ 	.word	index@(_Z2sdiPKiPfi)
        /*0020*/ 	.word	0x00000000


	//----- nvinfo : EIATTR_MIN_STACK_SIZE
	.align		4
.L_5:
        /*0024*/ 	.byte	0x04, 0x12
        /*0026*/ 	.short	(.L_7 - .L_6)
	.align		4
.L_6:
        /*0028*/ 	.word	index@(_Z2sdiPKiPfi)
        /*002c*/ 	.word	0x00000000
.L_7:


//--------------------- .nv.compat                --------------------------
	.section	.nv.compat,"",@"SHT_CUDA_COMPAT_INFO"
	.align	4
        /*0000*/ 	.byte	0x02, 0x09, 0x00, 0x00, 0x02, 0x02, 0x01, 0x00, 0x02, 0x05, 0x05, 0x00, 0x03, 0x07, 0x01, 0x01
        /*0010*/ 	.byte	0x02, 0x03, 0x00, 0x00, 0x02, 0x06, 0x01, 0x00, 0x04, 0x0b, 0x08, 0x00, 0x01, 0x00, 0x00, 0x00
        /*0020*/ 	.byte	0x00, 0x00, 0x00, 0x00


//--------------------- .nv.info._Z2sdiPKiPfi     --------------------------
	.section	.nv.info._Z2sdiPKiPfi,"",@"SHT_CUDA_INFO"
	.sectionflags	@""
	.align	4


	//----- nvinfo : EIATTR_CUDA_API_VERSION
	.align		4
        /*0000*/ 	.byte	0x04, 0x37
        /*0002*/ 	.short	(.L_9 - .L_8)
.L_8:
        /*0004*/ 	.word	0x00000082


	//----- nvinfo : EIATTR_KPARAM_INFO
	.align		4
.L_9:
        /*0008*/ 	.byte	0x04, 0x17
        /*000a*/ 	.short	(.L_11 - .L_10)
.L_10:
        /*000c*/ 	.word	0x00000000
        /*0010*/ 	.short	0x0003
        /*0012*/ 	.short	0x0018
        /*0014*/ 	.byte	0x00, 0xf0, 0x11, 0x00


	//----- nvinfo : EIATTR_KPARAM_INFO
	.align		4
.L_11:
        /*0018*/ 	.byte	0x04, 0x17
        /*001a*/ 	.short	(.L_13 - .L_12)
.L_12:
        /*001c*/ 	.word	0x00000000
        /*0020*/ 	.short	0x0002
        /*0022*/ 	.short	0x0010
        /*0024*/ 	.byte	0x00, 0xf5, 0x21, 0x00


	//----- nvinfo : EIATTR_KPARAM_INFO
	.align		4
.L_13:
        /*0028*/ 	.byte	0x04, 0x17
        /*002a*/ 	.short	(.L_15 - .L_14)
.L_14:
        /*002c*/ 	.word	0x00000000
        /*0030*/ 	.short	0x0001
        /*0032*/ 	.short	0x0008
        /*0034*/ 	.byte	0x00, 0xf5, 0x21, 0x00


	//----- nvinfo : EIATTR_KPARAM_INFO
	.align		4
.L_15:
        /*0038*/ 	.byte	0x04, 0x17
        /*003a*/ 	.short	(.L_17 - .L_16)
.L_16:
        /*003c*/ 	.word	0x00000000
        /*0040*/ 	.short	0x0000
        /*0042*/ 	.short	0x0000
        /*0044*/ 	.byte	0x00, 0xf0, 0x11, 0x00


	//----- nvinfo : EIATTR_SPARSE_MMA_MASK
	.align		4
.L_17:
        /*0048*/ 	.byte	0x03, 0x50
        /*004a*/ 	.short	0x0000


	//----- nvinfo : EIATTR_MAXREG_COUNT
	.align		4
        /*004c*/ 	.byte	0x03, 0x1b
        /*004e*/ 	.short	0x00ff


	//----- nvinfo : EIATTR_NUM_BARRIERS
	.align		4
        /*0050*/ 	.byte	0x02, 0x4c
        /*0052*/ 	.byte	0x01
	.zero		1


	//----- nvinfo : EIATTR_EXTERNS
	.align		4
        /*0054*/ 	.byte	0x04, 0x0f
        /*0056*/ 	.short	(.L_19 - .L_18)


	//   ....[0]....
	.align		4
.L_18:
        /*0058*/ 	.word	index@(malloc)


	//   ....[1]....
	.align		4
        /*005c*/ 	.word	index@(free)


	//----- nvinfo : EIATTR_MERCURY_ISA_VERSION
	.align		4
.L_19:
        /*0060*/ 	.byte	0x03, 0x5f
        /*0062*/ 	.short	0x0101


	//----- nvinfo : EIATTR_VRC_CTA_INIT_COUNT
	.align		4
        /*0064*/ 	.byte	0x02, 0x4a
	.zero		1
	.zero		1


	//----- nvinfo : EIATTR_SYSCALL_OFFSETS
	.align		4
        /*0068*/ 	.byte	0x04, 0x46
        /*006a*/ 	.short	(.L_21 - .L_20)


	//   ....[0]....
.L_20:
        /*006c*/ 	.word	0x00000120


	//   ....[1]....
        /*0070*/ 	.word	0x000001b0


	//   ....[2]....
        /*0074*/ 	.word	0x00000220


	//   ....[3]....
        /*0078*/ 	.word	0x00000290


	//   ....[4]....
        /*007c*/ 	.word	0x00000bf0


	//   ....[5]....
        /*0080*/ 	.word	0x00001690


	//   ....[6]....
        /*0084*/ 	.word	0x000016e0


	//   ....[7]....
        /*0088*/ 	.word	0x00001820


	//   ....[8]....
        /*008c*/ 	.word	0x00001880


	//   ....[9]....
        /*0090*/ 	.word	0x00001910


	//   ....[10]....
        /*0094*/ 	.word	0x00001e80


	//   ....[11]....
        /*0098*/ 	.word	0x00001f10


	//   ....[12]....
        /*009c*/ 	.word	0x00002330


	//   ....[13]....
        /*00a0*/ 	.word	0x000023d0


	//   ....[14]....
        /*00a4*/ 	.word	0x000028c0


	//   ....[15]....
        /*00a8*/ 	.word	0x00002900


	//   ....[16]....
        /*00ac*/ 	.word	0x00002cf0


	//   ....[17]....
        /*00b0*/ 	.word	0x00002ec0


	//   ....[18]....
        /*00b4*/ 	.word	0x000032d0


	//   ....[19]....
        /*00b8*/ 	.word	0x00003320


	//   ....[20]....
        /*00bc*/ 	.word	0x00003370


	//   ....[21]....
        /*00c0*/ 	.word	0x000033c0


	//----- nvinfo : EIATTR_EXIT_INSTR_OFFSETS
	.align		4
.L_21:
        /*00c4*/ 	.byte	0x04, 0x1c
        /*00c6*/ 	.short	(.L_23 - .L_22)


	//   ....[0]....
.L_22:
        /*00c8*/ 	.word	0x00000070


	//   ....[1]....
        /*00cc*/ 	.word	0x00000300


	//   ....[2]....
        /*00d0*/ 	.word	0x000033f0


	//----- nvinfo : EIATTR_CRS_STACK_SIZE
	.align		4
.L_23:
        /*00d4*/ 	.byte	0x04, 0x1e
        /*00d6*/ 	.short	(.L_25 - .L_24)
.L_24:
        /*00d8*/ 	.word	0x00000000


	//----- nvinfo : EIATTR_CBANK_PARAM_SIZE
	.align		4
.L_25:
        /*00dc*/ 	.byte	0x03, 0x19
        /*00de*/ 	.short	0x001c


	//----- nvinfo : EIATTR_PARAM_CBANK
	.align		4
        /*00e0*/ 	.byte	0x04, 0x0a
        /*00e2*/ 	.short	(.L_27 - .L_26)
	.align		4
.L_26:
        /*00e4*/ 	.word	index@(.nv.constant0._Z2sdiPKiPfi)
        /*00e8*/ 	.short	0x0380
        /*00ea*/ 	.short	0x001c


	//----- nvinfo : EIATTR_SW_WAR
	.align		4
.L_27:
        /*00ec*/ 	.byte	0x04, 0x36
        /*00ee*/ 	.short	(.L_29 - .L_28)
.L_28:
        /*00f0*/ 	.word	0x00000008
.L_29:


//--------------------- .nv.callgraph             --------------------------
	.section	.nv.callgraph,"",@"SHT_CUDA_CALLGRAPH"
	.align	4
	.sectionentsize	8
	.align		4
        /*0000*/ 	.word	0x00000000
	.align		4
        /*0004*/ 	.word	0xffffffff
	.align		4
        /*0008*/ 	.word	index@(_Z2sdiPKiPfi)
	.align		4
        /*000c*/ 	.word	index@(free)
	.align		4
        /*0010*/ 	.word	index@(_Z2sdiPKiPfi)
	.align		4
        /*0014*/ 	.word	index@(malloc)
	.align		4
        /*0018*/ 	.word	0x00000000
	.align		4
        /*001c*/ 	.word	0xfffffffe
	.align		4
        /*0020*/ 	.word	0x00000000
	.align		4
        /*0024*/ 	.word	0xfffffffd
	.align		4
        /*0028*/ 	.word	0x00000000
	.align		4
        /*002c*/ 	.word	0xfffffffc


//--------------------- .nv.constant4             --------------------------
	.section	.nv.constant4,"a",@progbits
	.align	8
	.align		8
.nv.constant4:
        /*0000*/ 	.dword	malloc
	.align		8
        /*0008*/ 	.dword	free


//--------------------- .text._Z2sdiPKiPfi        --------------------------
	.section	.text._Z2sdiPKiPfi,"ax",@progbits
	.align	128
        .global         _Z2sdiPKiPfi
        .type           _Z2sdiPKiPfi,@function
        .size           _Z2sdiPKiPfi,(.L_x_92 - _Z2sdiPKiPfi)
        .other          _Z2sdiPKiPfi,@"STO_CUDA_ENTRY STV_DEFAULT"
_Z2sdiPKiPfi:
.text._Z2sdiPKiPfi:
[----:B------:R-:W0:Y:S01]  /*0000*/  LDC R1, c[0x0][0x37c] ;  /* 0x0000df00ff017b82 */ /* 0x000e220000000800 */
[----:B------:R-:W1:Y:S01]  /*0010*/  S2R R35, SR_CTAID.X ;  /* 0x0000000000237919 */ /* 0x000e620000002500 */
[----:B------:R-:W1:Y:S01]  /*0020*/  LDCU UR5, c[0x0][0x360] ;  /* 0x00006c00ff0577ac */ /* 0x000e620008000800 */
[----:B------:R-:W1:Y:S01]  /*0030*/  S2R R0, SR_TID.X ;  /* 0x0000000000007919 */ /* 0x000e620000002100 */
[----:B------:R-:W2:Y:S01]  /*0040*/  LDCU UR4, c[0x0][0x398] ;  /* 0x00007300ff0477ac */ /* 0x000ea20008000800 */
[----:B-1----:R-:W-:-:S05]  /*0050*/  IMAD R35, R35, UR5, R0 ;  /* 0x0000000523237c24 */ /* 0x002fca000f8e0200 */
[----:B--2---:R-:W-:-:S13]  /*0060*/  ISETP.GE.AND P0, PT, R35, UR4, PT ;  /* 0x0000000423007c0c */ /* 0x004fda000bf06270 */
[----:B0-----:R-:W-:Y:S05]  /*0070*/  @P0 EXIT ;  /* 0x000000000000094d */ /* 0x001fea0003800000 */
[----:B------:R-:W-:Y:S01]  /*0080*/  MOV R2, 0x0 ;  /* 0x0000000000027802 */ /* 0x000fe20000000f00 */
[----:B------:R-:W-:Y:S01]  /*0090*/  BAR.SYNC.DEFER_BLOCKING 0x0 ;  /* 0x0000000000007b1d */ /* 0x000fe20000010000 */
[----:B------:R-:W-:-:S07]  /*00a0*/  UIMAD.WIDE UR4, UR4, 0x8, URZ ;  /* 0x00000008040478a5 */ /* 0x000fce000f8e02ff */
[----:B------:R0:W1:Y:S01]  /*00b0*/  LDC.64 R6, c[0x4][R2] ;  /* 0x0100000002067b82 */ /* 0x0000620000000a00 */
[----:B------:R-:W-:Y:S02]  /*00c0*/  IMAD.U32 R9, RZ, RZ, UR5 ;  /* 0x00000005ff097e24 */ /* 0x000fe4000f8e00ff */
[----:B------:R-:W-:Y:S02]  /*00d0*/  IMAD.U32 R5, RZ, RZ, UR5 ;  /* 0x00000005ff057e24 */ /* 0x000fe4000f8e00ff */
[----:B------:R-:W-:Y:S02]  /*00e0*/  IMAD.U32 R4, RZ, RZ, UR4 ;  /* 0x00000004ff047e24 */ /* 0x000fe4000f8e00ff */
[----:B------:R-:W-:Y:S02]  /*00f0*/  IMAD.U32 R8, RZ, RZ, UR4 ;  /* 0x00000004ff087e24 */ /* 0x000fe4000f8e00ff */
[----:B0-----:R-:W-:-:S07]  /*0100*/  IMAD.MOV.U32 R5, RZ, RZ, R9 ;  /* 0x000000ffff057224 */ /* 0x001fce00078e0009 */
[----:B------:R-:W-:-:S07]  /*0110*/  LEPC R20, `(.L_x_0) ;  /* 0x000000001014794e */ /* 0x000fce0000000000 */
[----:B-1----:R-:W-:Y:S05]  /*0120*/  CALL.ABS.NOINC R6 ;  /* 0x0000000006007343 */ /* 0x002fea0003c00000 */
.L_x_0:
[----:B------:R-:W0:Y:S01]  /*0130*/  LDC R30, c[0x0][0x398] ;  /* 0x0000e600ff1e7b82 */ /* 0x000e220000000800 */
[----:B------:R-:W-:Y:S02]  /*0140*/  IMAD.MOV.U32 R18, RZ, RZ, R4 ;  /* 0x000000ffff127224 */ /* 0x000fe400078e0004 */
[----:B------:R-:W-:-:S05]  /*0150*/  IMAD.MOV.U32 R19, RZ, RZ, R5 ;  /* 0x000000ffff137224 */ /* 0x000fca00078e0005 */
[----:B------:R1:W2:Y:S01]  /*0160*/  LDC.64 R6, c[0x4][R2] ;  /* 0x0100000002067b82 */ /* 0x0002a20000000a00 */
[----:B0-----:R-:W-:-:S04]  /*0170*/  IMAD.WIDE R30, R30, 0x4, RZ ;  /* 0x000000041e1e7825 */ /* 0x001fc800078e02ff */
[----:B------:R-:W-:Y:S02]  /*0180*/  IMAD.MOV.U32 R4, RZ, RZ, R30 ;  /* 0x000000ffff047224 */ /* 0x000fe400078e001e */
[----:B-1----:R-:W-:-:S07]  /*0190*/  IMAD.MOV.U32 R5, RZ, RZ, R31 ;  /* 0x000000ffff057224 */ /* 0x002fce00078e001f */
[----:B------:R-:W-:-:S07]  /*01a0*/  LEPC R20, `(.L_x_1) ;  /* 0x000000001014794e */ /* 0x000fce0000000000 */
[----:B--2---:R-:W-:Y:S05]  /*01b0*/  CALL.ABS.NOINC R6 ;  /* 0x0000000006007343 */ /* 0x004fea0003c00000 */
.L_x_1:
[----:B------:R0:W1:Y:S01]  /*01c0*/  LDC.64 R6, c[0x4][R2] ;  /* 0x0100000002067b82 */ /* 0x0000620000000a00 */
[----:B------:R-:W-:Y:S02]  /*01d0*/  IMAD.MOV.U32 R24, RZ, RZ, R4 ;  /* 0x000000ffff187224 */ /* 0x000fe400078e0004 */
[----:B------:R-:W-:Y:S02]  /*01e0*/  IMAD.MOV.U32 R25, RZ, RZ, R5 ;  /* 0x000000ffff197224 */ /* 0x000fe400078e0005 */
[----:B------:R-:W-:Y:S02]  /*01f0*/  IMAD.MOV.U32 R4, RZ, RZ, R30 ;  /* 0x000000ffff047224 */ /* 0x000fe400078e001e */
[----:B------:R-:W-:-:S07]  /*0200*/  IMAD.MOV.U32 R5, RZ, RZ, R31 ;  /* 0x000000ffff057224 */ /* 0x000fce00078e001f */
[----:B------:R-:W-:-:S07]  /*0210*/  LEPC R20, `(.L_x_2) ;  /* 0x000000001014794e */ /* 0x000fce0000000000 */
[----:B01----:R-:W-:Y:S05]  /*0220*/  CALL.ABS.NOINC R6 ;  /* 0x0000000006007343 */ /* 0x003fea0003c00000 */
.L_x_2:
[----:B------:R-:W0:Y:S01]  /*0230*/  LDC.64 R2, c[0x4][R2] ;  /* 0x0100000002027b82 */ /* 0x000e220000000a00 */
[----:B------:R-:W-:Y:S02]  /*0240*/  IMAD.MOV.U32 R22, RZ, RZ, R4 ;  /* 0x000000ffff167224 */ /* 0x000fe400078e0004 */
[----:B------:R-:W-:Y:S02]  /*0250*/  IMAD.MOV.U32 R23, RZ, RZ, R5 ;  /* 0x000000ffff177224 */ /* 0x000fe400078e0005 */
[----:B------:R-:W-:Y:S02]  /*0260*/  IMAD.MOV.U32 R4, RZ, RZ, R30 ;  /* 0x000000ffff047224 */ /* 0x000fe400078e001e */
[----:B------:R-:W-:-:S07]  /*0270*/  IMAD.MOV.U32 R5, RZ, RZ, R31 ;  /* 0x000000ffff057224 */ /* 0x000fce00078e001f */
[----:B------:R-:W-:-:S07]  /*0280*/  LEPC R20, `(.L_x_3) ;  /* 0x000000001014794e */ /* 0x000fce0000000000 */
[----:B0-----:R-:W-:Y:S05]  /*0290*/  CALL.ABS.NOINC R2 ;  /* 0x0000000002007343 */ /* 0x001fea0003c00000 */
.L_x_3:
[----:B------:R-:W-:Y:S02]  /*02a0*/  ISETP.NE.U32.AND P0, PT, R18, RZ, PT ;  /* 0x000000ff1200720c */ /* 0x000fe40003f05070 */
[----:B------:R-:W-:Y:S02]  /*02b0*/  ISETP.EQ.U32.AND P1, PT, R22, RZ, PT ;  /* 0x000000ff1600720c */ /* 0x000fe40003f22070 */
[----:B------:R-:W-:Y:S02]  /*02c0*/  ISETP.NE.AND.EX P0, PT, R19, RZ, PT, P0 ;  /* 0x000000ff1300720c */ /* 0x000fe40003f05300 */
[----:B------:R-:W-:Y:S02]  /*02d0*/  ISETP.EQ.U32.AND P2, PT, R24, RZ, PT ;  /* 0x000000ff1800720c */ /* 0x000fe40003f42070 */
[----:B------:R-:W-:-:S04]  /*02e0*/  ISETP.EQ.OR.EX P0, PT, R23, RZ, !P0, P1 ;  /* 0x000000ff1700720c */ /* 0x000fc80004702710 */
[----:B------:R-:W-:-:S13]  /*02f0*/  ISETP.EQ.OR.EX P0, PT, R25, RZ, P0, P2 ;  /* 0x000000ff1900720c */ /* 0x000fda0000702720 */
[----:B------:R-:W-:Y:S05]  /*0300*/  @P0 EXIT ;  /* 0x000000000000094d */ /* 0x000fea0003800000 */
[----:B------:R-:W0:Y:S01]  /*0310*/  LDCU UR4, c[0x0][0x398] ;  /* 0x00007300ff0477ac */ /* 0x000e220008000800 */
[----:B------:R-:W1:Y:S01]  /*0320*/  LDC.64 R26, c[0x0][0x358] ;  /* 0x0000d600ff1a7b82 */ /* 0x000e620000000a00 */
[----:B------:R-:W-:Y:S02]  /*0330*/  IMAD.MOV.U32 R16, RZ, RZ, R4 ;  /* 0x000000ffff107224 */ /* 0x000fe400078e0004 */
[----:B------:R-:W-:Y:S01]  /*0340*/  IMAD.MOV.U32 R17, RZ, RZ, R5 ;  /* 0x000000ffff117224 */ /* 0x000fe200078e0005 */
[----:B0-----:R-:W-:-:S09]  /*0350*/  UISETP.NE.AND UP0, UPT, UR4, URZ, UPT ;  /* 0x000000ff0400728c */ /* 0x001fd2000bf05270 */
[----:B------:R-:W-:Y:S05]  /*0360*/  BRA.U !UP0, `(.L_x_4) ;  /* 0x00000009080c7547 */ /* 0x000fea000b800000 */
[----:B------:R-:W-:Y:S01]  /*0370*/  ISETP.GT.U32.AND P0, PT, R30, RZ, PT ;  /* 0x000000ff1e00720c */ /* 0x000fe20003f04070 */
[----:B------:R-:W-:Y:S02]  /*0380*/  IMAD.MOV.U32 R9, RZ, RZ, RZ ;  /* 0x000000ffff097224 */ /* 0x000fe400078e00ff */
[----:B------:R-:W-:Y:S01]  /*0390*/  IMAD.MOV.U32 R11, RZ, RZ, RZ ;  /* 0x000000ffff0b7224 */ /* 0x000fe200078e00ff */
[----:B------:R-:W-:-:S13]  /*03a0*/  ISETP.GT.U32.AND.EX P0, PT, R31, RZ, PT, P0 ;  /* 0x000000ff1f00720c */ /* 0x000fda0003f04100 */
[----:B------:R-:W-:Y:S01]  /*03b0*/  @!P0 IADD3 R2, P1, PT, R9, R22, RZ ;  /* 0x0000001609028210 */ /* 0x000fe20007f3e0ff */
[----:B------:R-:W-:Y:S01]  /*03c0*/  @!P0 IMAD.MOV.U32 R9, RZ, RZ, 0x1 ;  /* 0x00000001ff098424 */ /* 0x000fe200078e00ff */
[----:B-1----:R-:W-:Y:S02]  /*03d0*/  @!P0 R2UR UR4, R26 ;  /* 0x000000001a0482ca */ /* 0x002fe400000e0000 */
[----:B------:R-:W-:Y:S01]  /*03e0*/  @!P0 R2UR UR5, R27 ;  /* 0x000000001b0582ca */ /* 0x000fe200000e0000 */
[----:B------:R-:W-:Y:S01]  /*03f0*/  @!P0 IMAD.X R3, R11, 0x1, R23, P1 ;  /* 0x000000010b038824 */ /* 0x000fe200008e0617 */
[CC--:B------:R-:W-:Y:S01]  /*0400*/  IADD3 R0, P3, PT, R30.reuse, -R9.reuse, RZ ;  /* 0x800000091e007210 */ /* 0x0c0fe20007f7e0ff */
[----:B------:R-:W-:Y:S01]  /*0410*/  @!P0 IMAD.MOV.U32 R11, RZ, RZ, RZ ;  /* 0x000000ffff0b8224 */ /* 0x000fe200078e00ff */
[----:B------:R-:W-:Y:S02]  /*0420*/  ISETP.GT.U32.AND P1, PT, R30, R9, PT ;  /* 0x000000091e00720c */ /* 0x000fe40003f24070 */
[----:B------:R-:W-:Y:S01]  /*0430*/  ISETP.LE.U32.AND P2, PT, R0, 0x3, PT ;  /* 0x000000030000780c */ /* 0x000fe20003f43070 */
[C---:B------:R-:W-:Y:S01]  /*0440*/  IMAD.X R0, R31.reuse, 0x1, ~R11, P3 ;  /* 0x000000011f007824 */ /* 0x040fe200018e0e0b */
[----:B------:R-:W-:-:S04]  /*0450*/  ISETP.GT.U32.AND.EX P1, PT, R31, R11, PT, P1 ;  /* 0x0000000b1f00720c */ /* 0x000fc80003f24110 */
[----:B------:R-:W-:Y:S01]  /*0460*/  ISETP.LE.U32.OR.EX P1, PT, R0, RZ, !P1, P2 ;  /* 0x000000ff0000720c */ /* 0x000fe20004f23520 */
[----:B------:R0:W-:Y:S01]  /*0470*/  @!P0 ST.E.U8 desc[UR4][R2.64], RZ ;  /* 0x000000ff02008985 */ /* 0x0001e2000c101104 */
[----:B------:R-:W-:-:S11]  /*0480*/  PLOP3.LUT P2, PT, P0, PT, PT, 0x80, 0x8 ;  /* 0x000000000008781c */ /* 0x000fd6000074f070 */
[----:B0-----:R-:W-:Y:S05]  /*0490*/  @P1 BRA `(.L_x_5) ;  /* 0x0000000000601947 */ /* 0x001fea0003800000 */
[----:B------:R-:W-:Y:S01]  /*04a0*/  IADD3 R0, P1, PT, R30, -0x3, RZ ;  /* 0xfffffffd1e007810 */ /* 0x000fe20007f3e0ff */
[----:B------:R-:W-:Y:S01]  /*04b0*/  BSSY.RECONVERGENT B0, `(.L_x_5) ;  /* 0x0000016000007945 */ /* 0x000fe20003800200 */
[----:B------:R-:W-:Y:S02]  /*04c0*/  PLOP3.LUT P2, PT, PT, PT, PT, 0x8, 0x80 ;  /* 0x000000000080781c */ /* 0x000fe40003f4e170 */
[----:B------:R-:W-:-:S11]  /*04d0*/  IADD3.X R4, PT, PT, R31, -0x1, RZ, P1, !PT ;  /* 0xffffffff1f047810 */ /* 0x000fd60000ffe4ff */
.L_x_6:
[C---:B0-----:R-:W-:Y:S02]  /*04e0*/  IADD3 R2, P1, PT, R9.reuse, R22, RZ ;  /* 0x0000001609027210 */ /* 0x041fe40007f3e0ff */
[----:B------:R-:W-:Y:S02]  /*04f0*/  IADD3 R9, P3, PT, R9, 0x4, RZ ;  /* 0x0000000409097810 */ /* 0x000fe40007f7e0ff */
[C---:B------:R-:W-:Y:S01]  /*0500*/  R2UR UR4, R26.reuse ;  /* 0x000000001a0472ca */ /* 0x040fe200000e0000 */
[----:B------:R-:W-:Y:S01]  /*0510*/  IMAD.X R3, R11, 0x1, R23, P1 ;  /* 0x000000010b037824 */ /* 0x000fe200008e0617 */
[----:B------:R-:W-:Y:S01]  /*0520*/  ISETP.GE.U32.AND P1, PT, R9, R0, PT ;  /* 0x000000000900720c */ /* 0x000fe20003f26070 */
[----:B------:R-:W-:Y:S01]  /*0530*/  IMAD.X R11, RZ, RZ, R11, P3 ;  /* 0x000000ffff0b7224 */ /* 0x000fe200018e060b */
[----:B------:R-:W-:Y:S02]  /*0540*/  R2UR UR5, R27 ;  /* 0x000000001b0572ca */ /* 0x000fe400000e0000 */
[----:B------:R-:W-:-:S02]  /*0550*/  R2UR UR6, R26 ;  /* 0x000000001a0672ca */ /* 0x000fc400000e0000 */
[C---:B------:R-:W-:Y:S02]  /*0560*/  R2UR UR7, R27.reuse ;  /* 0x000000001b0772ca */ /* 0x040fe400000e0000 */
[C---:B------:R-:W-:Y:S02]  /*0570*/  R2UR UR8, R26.reuse ;  /* 0x000000001a0872ca */ /* 0x040fe400000e0000 */
[C---:B------:R-:W-:Y:S02]  /*0580*/  R2UR UR9, R27.reuse ;  /* 0x000000001b0972ca */ /* 0x040fe400000e0000 */
[----:B------:R-:W-:Y:S02]  /*0590*/  R2UR UR10, R26 ;  /* 0x000000001a0a72ca */ /* 0x000fe400000e0000 */
[----:B------:R-:W-:Y:S01]  /*05a0*/  R2UR UR11, R27 ;  /* 0x000000001b0b72ca */ /* 0x000fe200000e0000 */
[----:B------:R0:W-:Y:S01]  /*05b0*/  ST.E.U8 desc[UR4][R2.64], RZ ;  /* 0x000000ff02007985 */ /* 0x0001e2000c101104 */
[----:B------:R-:W-:-:S03]  /*05c0*/  ISETP.GE.U32.AND.EX P1, PT, R11, R4, PT, P1 ;  /* 0x000000040b00720c */ /* 0x000fc60003f26110 */
[----:B------:R0:W-:Y:S04]  /*05d0*/  ST.E.U8 desc[UR6][R2.64+0x1], RZ ;  /* 0x000001ff02007985 */ /* 0x0001e8000c101106 */
[----:B------:R0:W-:Y:S04]  /*05e0*/  ST.E.U8 desc[UR8][R2.64+0x2], RZ ;  /* 0x000002ff02007985 */ /* 0x0001e8000c101108 */
[----:B------:R0:W-:Y:S02]  /*05f0*/  ST.E.U8 desc[UR10][R2.64+0x3], RZ ;  /* 0x000003ff02007985 */ /* 0x0001e4000c10110a */
[----:B------:R-:W-:Y:S05]  /*0600*/  @!P1 BRA `(.L_x_6) ;  /* 0xfffffffc00b49947 */ /* 0x000fea000383ffff */
[----:B------:R-:W-:Y:S05]  /*0610*/  BSYNC.RECONVERGENT B0 ;  /* 0x0000000000007941 */ /* 0x000fea0003800200 */
.L_x_5:
[CC--:B------:R-:W-:Y:S01]  /*0620*/  IADD3 R0, P4, PT, R30.reuse, -R9.reuse, RZ ;  /* 0x800000091e007210 */ /* 0x0c0fe20007f9e0ff */
[----:B------:R-:W-:Y:S01]  /*0630*/  IMAD.MOV.U32 R5, RZ, RZ, RZ ;  /* 0x000000ffff057224 */ /* 0x000fe200078e00ff */
[----:B------:R-:W-:Y:S01]  /*0640*/  ISETP.GT.U32.AND P3, PT, R30, R9, PT ;  /* 0x000000091e00720c */ /* 0x000fe20003f64070 */
[----:B------:R-:W-:Y:S01]  /*0650*/  IMAD.MOV.U32 R7, RZ, RZ, RZ ;  /* 0x000000ffff077224 */ /* 0x000fe200078e00ff */
[----:B------:R-:W-:Y:S01]  /*0660*/  ISETP.LE.U32.AND P1, PT, R0, 0x1, PT ;  /* 0x000000010000780c */ /* 0x000fe20003f23070 */
[C---:B------:R-:W-:Y:S01]  /*0670*/  IMAD.X R0, R31.reuse, 0x1, ~R11, P4 ;  /* 0x000000011f007824 */ /* 0x040fe200020e0e0b */
[----:B------:R-:W-:Y:S02]  /*0680*/  ISETP.GT.U32.AND.EX P3, PT, R31, R11, PT, P3 ;  /* 0x0000000b1f00720c */ /* 0x000fe40003f64130 */
[----:B------:R-:W-:Y:S02]  /*0690*/  @!P0 R2UR UR10, R26 ;  /* 0x000000001a0a82ca */ /* 0x000fe400000e0000 */
[----:B------:R-:W-:-:S02]  /*06a0*/  ISETP.LE.U32.OR.EX P1, PT, R0, RZ, !P3, P1 ;  /* 0x000000ff0000720c */ /* 0x000fc40005f23510 */
[----:B------:R-:W-:-:S11]  /*06b0*/  @!P0 R2UR UR11, R27 ;  /* 0x000000001b0b82ca */ /* 0x000fd600000e0000 */
[C---:B------:R-:W-:Y:S02]  /*06c0*/  @!P1 IADD3 R14, P4, PT, R9.reuse, R22, RZ ;  /* 0x00000016090e9210 */ /* 0x040fe40007f9e0ff */
[----:B------:R-:W-:Y:S02]  /*06d0*/  @!P1 IADD3 R9, P3, PT, R9, 0x2, RZ ;  /* 0x0000000209099810 */ /* 0x000fe40007f7e0ff */
[----:B------:R-:W-:Y:S01]  /*06e0*/  @!P1 PLOP3.LUT P2, PT, PT, PT, PT, 0x8, 0x80 ;  /* 0x000000000080981c */ /* 0x000fe20003f4e170 */
[----:B------:R-:W-:Y:S01]  /*06f0*/  @!P1 IMAD.X R15, R11, 0x1, R23, P4 ;  /* 0x000000010b0f9824 */ /* 0x000fe200020e0617 */
[----:B------:R-:W-:Y:S01]  /*0700*/  @!P1 R2UR UR4, R26 ;  /* 0x000000001a0492ca */ /* 0x000fe200000e0000 */
[----:B------:R-:W-:Y:S01]  /*0710*/  @!P1 IMAD.X R11, RZ, RZ, R11, P3 ;  /* 0x000000ffff0b9224 */ /* 0x000fe200018e060b */
[----:B------:R-:W-:Y:S02]  /*0720*/  ISETP.LT.U32.AND P3, PT, R9, R30, PT ;  /* 0x0000001e0900720c */ /* 0x000fe40003f61070 */
[----:B------:R-:W-:-:S02]  /*0730*/  @!P1 R2UR UR5, R27 ;  /* 0x000000001b0592ca */ /* 0x000fc400000e0000 */
[----:B------:R-:W-:Y:S02]  /*0740*/  ISETP.LT.U32.OR.EX P2, PT, R11, R31, P2, P3 ;  /* 0x0000001f0b00720c */ /* 0x000fe40001741530 */
[----:B------:R-:W-:Y:S01]  /*0750*/  @!P0 IADD3 R12, P3, PT, R5, R16, RZ ;  /* 0x00000010050c8210 */ /* 0x000fe20007f7e0ff */
[----:B------:R-:W-:Y:S01]  /*0760*/  @!P0 IMAD.MOV.U32 R5, RZ, RZ, 0x1 ;  /* 0x00000001ff058424 */ /* 0x000fe200078e00ff */
[----:B------:R-:W-:Y:S02]  /*0770*/  @!P1 R2UR UR6, R26 ;  /* 0x000000001a0692ca */ /* 0x000fe400000e0000 */
[----:B------:R-:W-:Y:S01]  /*0780*/  @!P1 R2UR UR7, R27 ;  /* 0x000000001b0792ca */ /* 0x000fe200000e0000 */
[----:B------:R-:W-:Y:S01]  /*0790*/  @!P0 IMAD.X R13, R7, 0x1, R17, P3 ;  /* 0x00000001070d8824 */ /* 0x000fe200018e0611 */
[CC--:B------:R-:W-:Y:S01]  /*07a0*/  IADD3 R0, P5, PT, R30.reuse, -R5.reuse, RZ ;  /* 0x800000051e007210 */ /* 0x0c0fe20007fbe0ff */
[----:B------:R-:W-:Y:S01]  /*07b0*/  @!P0 IMAD.MOV.U32 R7, RZ, RZ, RZ ;  /* 0x000000ffff078224 */ /* 0x000fe200078e00ff */
[----:B------:R-:W-:Y:S01]  /*07c0*/  ISETP.GT.U32.AND P4, PT, R30, R5, PT ;  /* 0x000000051e00720c */ /* 0x000fe20003f84070 */
[----:B------:R1:W-:Y:S01]  /*07d0*/  @!P1 ST.E.U8 desc[UR4][R14.64], RZ ;  /* 0x000000ff0e009985 */ /* 0x0003e2000c101104 */
[----:B------:R-:W-:Y:S01]  /*07e0*/  ISETP.LE.U32.AND P3, PT, R0, 0x3, PT ;  /* 0x000000030000780c */ /* 0x000fe20003f63070 */
[C---:B------:R-:W-:Y:S01]  /*07f0*/  IMAD.X R0, R31.reuse, 0x1, ~R7, P5 ;  /* 0x000000011f007824 */ /* 0x040fe200028e0e07 */
[----:B------:R-:W-:-:S02]  /*0800*/  ISETP.GT.U32.AND.EX P4, PT, R31, R7, PT, P4 ;  /* 0x000000071f00720c */ /* 0x000fc40003f84140 */
[----:B------:R-:W-:Y:S02]  /*0810*/  @P2 R2UR UR8, R26 ;  /* 0x000000001a0822ca */ /* 0x000fe400000e0000 */
[----:B------:R-:W-:Y:S01]  /*0820*/  @P2 R2UR UR9, R27 ;  /* 0x000000001b0922ca */ /* 0x000fe200000e0000 */
[----:B------:R1:W-:Y:S01]  /*0830*/  @!P1 ST.E.U8 desc[UR6][R14.64+0x1], RZ ;  /* 0x000001ff0e009985 */ /* 0x0003e2000c101106 */
[----:B------:R-:W-:Y:S02]  /*0840*/  ISETP.LE.U32.OR.EX P3, PT, R0, RZ, !P4, P3 ;  /* 0x000000ff0000720c */ /* 0x000fe40006763530 */
[----:B0-----:R-:W-:-:S05]  /*0850*/  @P2 IADD3 R2, P6, PT, R9, R22, RZ ;  /* 0x0000001609022210 */ /* 0x001fca0007fde0ff */
[----:B------:R-:W-:-:S05]  /*0860*/  @P2 IMAD.X R3, R11, 0x1, R23, P6 ;  /* 0x000000010b032824 */ /* 0x000fca00030e0617 */
[----:B------:R1:W-:Y:S04]  /*0870*/  @P2 ST.E.U8 desc[UR8][R2.64], RZ ;  /* 0x000000ff02002985 */ /* 0x0003e8000c101108 */
[----:B------:R1:W-:Y:S01]  /*0880*/  @!P0 ST.E.U8 desc[UR10][R12.64], RZ ;  /* 0x000000ff0c008985 */ /* 0x0003e2000c10110a */
[----:B------:R-:W-:Y:S05]  /*0890*/  @P3 BRA `(.L_x_7) ;  /* 0x0000000000603947 */ /* 0x000fea0003800000 */
[----:B------:R-:W-:Y:S01]  /*08a0*/  IADD3 R0, P1, PT, R30, -0x3, RZ ;  /* 0xfffffffd1e007810 */ /* 0x000fe20007f3e0ff */
[----:B------:R-:W-:Y:S01]  /*08b0*/  BSSY.RECONVERGENT B0, `(.L_x_7) ;  /* 0x0000016000007945 */ /* 0x000fe20003800200 */
[----:B------:R-:W-:Y:S02]  /*08c0*/  PLOP3.LUT P0, PT, PT, PT, PT, 0x8, 0x80 ;  /* 0x000000000080781c */ /* 0x000fe40003f0e170 */
[----:B------:R-:W-:-:S11]  /*08d0*/  IADD3.X R4, PT, PT, R31, -0x1, RZ, P1, !PT ;  /* 0xffffffff1f047810 */ /* 0x000fd60000ffe4ff */
.L_x_8:
[C---:B01----:R-:W-:Y:S02]  /*08e0*/  IADD3 R2, P1, PT, R5.reuse, R16, RZ ;  /* 0x0000001005027210 */ /* 0x043fe40007f3e0ff */
        /* <DEDUP_REMOVED lines=19> */
.L_x_7:
[CC--:B------:R-:W-:Y:S02]  /*0a20*/  IADD3 R0, P3, PT, R30.reuse, -R5.reuse, RZ ;  /* 0x800000051e007210 */ /* 0x0c0fe40007f7e0ff */
[----:B------:R-:W-:Y:S02]  /*0a30*/  ISETP.GT.U32.AND P2, PT, R30, R5, PT ;  /* 0x000000051e00720c */ /* 0x000fe40003f44070 */
[----:B------:R-:W-:Y:S01]  /*0a40*/  ISETP.LE.U32.AND P1, PT, R0, 0x1, PT ;  /* 0x000000010000780c */ /* 0x000fe20003f23070 */
[C---:B------:R-:W-:Y:S01]  /*0a50*/  IMAD.X R0, R31.reuse, 0x1, ~R7, P3 ;  /* 0x000000011f007824 */ /* 0x040fe200018e0e07 */
[----:B------:R-:W-:-:S04]  /*0a60*/  ISETP.GT.U32.AND.EX P2, PT, R31, R7, PT, P2 ;  /* 0x000000071f00720c */ /* 0x000fc80003f44120 */
[----:B------:R-:W-:-:S13]  /*0a70*/  ISETP.LE.U32.OR.EX P1, PT, R0, RZ, !P2, P1 ;  /* 0x000000ff0000720c */ /* 0x000fda0005723510 */
        /* <DEDUP_REMOVED lines=9> */
[----:B------:R-:W-:Y:S02]  /*0b10*/  @!P1 R2UR UR6, R26 ;  /* 0x000000001a0692ca */ /* 0x000fe400000e0000 */
[----:B------:R-:W-:-:S07]  /*0b20*/  @!P1 R2UR UR7, R27 ;  /* 0x000000001b0792ca */ /* 0x000fce00000e0000 */
[----:B------:R2:W-:Y:S02]  /*0b30*/  @!P1 ST.E.U8 desc[UR4][R8.64], RZ ;  /* 0x000000ff08009985 */ /* 0x0005e4000c101104 */
[----:B------:R-:W-:Y:S02]  /*0b40*/  @P0 R2UR UR8, R26 ;  /* 0x000000001a0802ca */ /* 0x000fe400000e0000 */
[----:B------:R-:W-:Y:S02]  /*0b50*/  @P0 R2UR UR9, R27 ;  /* 0x000000001b0902ca */ /* 0x000fe400000e0000 */
[----:B01----:R-:W-:Y:S01]  /*0b60*/  @P0 IADD3 R2, P2, PT, R5, R16, RZ ;  /* 0x0000001005020210 */ /* 0x003fe20007f5e0ff */
[----:B------:R2:W-:Y:S04]  /*0b70*/  @!P1 ST.E.U8 desc[UR6][R8.64+0x1], RZ ;  /* 0x000001ff08009985 */ /* 0x0005e8000c101106 */
[----:B------:R-:W-:-:S06]  /*0b80*/  @P0 IMAD.X R3, R7, 0x1, R17, P2 ;  /* 0x0000000107030824 */ /* 0x000fcc00010e0611 */
[----:B------:R2:W-:Y:S02]  /*0b90*/  @P0 ST.E.U8 desc[UR8][R2.64], RZ ;  /* 0x000000ff02000985 */ /* 0x0005e4000c101108 */
.L_x_4:
[----:B------:R-:W-:Y:S01]  /*0ba0*/  MOV R0, 0x0 ;  /* 0x0000000000007802 */ /* 0x000fe20000000f00 */
[----:B------:R-:W-:Y:S02]  /*0bb0*/  IMAD.MOV.U32 R4, RZ, RZ, R30 ;  /* 0x000000ffff047224 */ /* 0x000fe400078e001e */
[----:B------:R-:W-:Y:S01]  /*0bc0*/  IMAD.MOV.U32 R5, RZ, RZ, R31 ;  /* 0x000000ffff057224 */ /* 0x000fe200078e001f */
[----:B--2---:R0:W2:Y:S06]  /*0bd0*/  LDC.64 R2, c[0x4][R0] ;  /* 0x0100000000027b82 */ /* 0x0040ac0000000a00 */
[----:B------:R-:W-:-:S07]  /*0be0*/  LEPC R20, `(.L_x_9) ;  /* 0x000000001014794e */ /* 0x000fce0000000000 */
[----:B012---:R-:W-:Y:S05]  /*0bf0*/  CALL.ABS.NOINC R2 ;  /* 0x0000000002007343 */ /* 0x007fea0003c00000 */
.L_x_9:
[----:B------:R-:W-:Y:S01]  /*0c00*/  ISETP.NE.U32.AND P0, PT, R4, RZ, PT ;  /* 0x000000ff0400720c */ /* 0x000fe20003f05070 */
[----:B------:R-:W-:Y:S01]  /*0c10*/  BSSY.RECONVERGENT B10, `(.L_x_10) ;  /* 0x00001d00000a7945 */ /* 0x000fe20003800200 */
[----:B------:R-:W-:Y:S02]  /*0c20*/  CS2R R38, SRZ ;  /* 0x0000000000267805 */ /* 0x000fe4000001ff00 */
[----:B------:R-:W-:-:S13]  /*0c30*/  ISETP.NE.AND.EX P0, PT, R5, RZ, PT, P0 ;  /* 0x000000ff0500720c */ /* 0x000fda0003f05300 */
[----:B------:R-:W-:Y:S05]  /*0c40*/  @!P0 BRA `(.L_x_11) ;  /* 0x0000001c00308947 */ /* 0x000fea0003800000 */
[----:B------:R-:W0:Y:S01]  /*0c50*/  LDCU UR4, c[0x0][0x398] ;  /* 0x00007300ff0477ac */ /* 0x000e220008000800 */
        /* <DEDUP_REMOVED lines=10> */
[----:B------:R-:W-:Y:S02]  /*0d00*/  @!P1 R2UR UR4, R26 ;  /* 0x000000001a0492ca */ /* 0x000fe400000e0000 */
        /* <DEDUP_REMOVED lines=16> */
.L_x_14:
        /* <DEDUP_REMOVED lines=20> */
.L_x_13:
        /* <DEDUP_REMOVED lines=20> */
[----:B0-----:R-:W-:Y:S01]  /*1090*/  @P3 IADD3 R2, P0, PT, R7, R28, RZ ;  /* 0x0000001c07023210 */ /* 0x001fe20007f1e0ff */
[----:B------:R1:W-:Y:S01]  /*10a0*/  @!P2 ST.E.U8 desc[UR6][R4.64+0x1], RZ ;  /* 0x000001ff0400a985 */ /* 0x0003e2000c101106 */
[----:B------:R-:W-:-:S03]  /*10b0*/  IMAD.MOV.U32 R7, RZ, RZ, RZ ;  /* 0x000000ffff077224 */ /* 0x000fc600078e00ff */
[----:B------:R-:W-:Y:S01]  /*10c0*/  @P3 IMAD.X R3, R9, 0x1, R29, P0 ;  /* 0x0000000109033824 */ /* 0x000fe200000e061d */
[----:B------:R-:W-:Y:S01]  /*10d0*/  PLOP3.LUT P0, PT, PT, PT, PT, 0x80, 0x8 ;  /* 0x000000000008781c */ /* 0x000fe20003f0f070 */
[----:B------:R-:W-:-:S04]  /*10e0*/  IMAD.MOV.U32 R9, RZ, RZ, RZ ;  /* 0x000000ffff097224 */ /* 0x000fc800078e00ff */
[----:B------:R1:W-:Y:S01]  /*10f0*/  @P3 ST.E.U8 desc[UR8][R2.64], RZ ;  /* 0x000000ff02003985 */ /* 0x0003e2000c101108 */
[----:B------:R-:W-:Y:S07]  /*1100*/  @P1 BRA `(.L_x_15) ;  /* 0x0000000000241947 */ /* 0x000fee0003800000 */
[----:B------:R-:W-:Y:S01]  /*1110*/  R2UR UR4, R26 ;  /* 0x000000001a0472ca */ /* 0x000fe200000e0000 */
[----:B------:R-:W-:Y:S01]  /*1120*/  IMAD.MOV.U32 R0, RZ, RZ, 0xe8 ;  /* 0x000000e8ff007424 */ /* 0x000fe200078e00ff */
[----:B------:R-:W-:Y:S02]  /*1130*/  R2UR UR5, R27 ;  /* 0x000000001b0572ca */ /* 0x000fe400000e0000 */
[----:B-1----:R-:W-:Y:S01]  /*1140*/  IADD3 R2, P0, PT, R7, R24, RZ ;  /* 0x0000001807027210 */ /* 0x002fe20007f1e0ff */
[----:B------:R-:W-:-:S04]  /*1150*/  IMAD.MOV.U32 R7, RZ, RZ, 0x1 ;  /* 0x00000001ff077424 */ /* 0x000fc800078e00ff */
[----:B------:R-:W-:Y:S01]  /*1160*/  IMAD.X R3, R9, 0x1, R25, P0 ;  /* 0x0000000109037824 */ /* 0x000fe200000e0619 */
[----:B------:R-:W-:Y:S01]  /*1170*/  PLOP3.LUT P0, PT, PT, PT, PT, 0x8, 0x80 ;  /* 0x000000000080781c */ /* 0x000fe20003f0e170 */
[----:B------:R-:W-:-:S04]  /*1180*/  IMAD.MOV.U32 R9, RZ, RZ, RZ ;  /* 0x000000ffff097224 */ /* 0x000fc800078e00ff */
[----:B------:R0:W-:Y:S08]  /*1190*/  ST.E.U8 desc[UR4][R2.64], R0 ;  /* 0x0000000002007985 */ /* 0x0001f0000c101104 */
.L_x_15:
[CC--:B0-----:R-:W-:Y:S02]  /*11a0*/  IADD3 R0, P3, PT, R30.reuse, -R7.reuse, RZ ;  /* 0x800000071e007210 */ /* 0x0c1fe40007f7e0ff */
[----:B------:R-:W-:Y:S02]  /*11b0*/  ISETP.GT.U32.AND P1, PT, R30, R7, PT ;  /* 0x000000071e00720c */ /* 0x000fe40003f24070 */
[----:B------:R-:W-:Y:S01]  /*11c0*/  ISETP.LE.U32.AND P2, PT, R0, 0x3, PT ;  /* 0x000000030000780c */ /* 0x000fe20003f43070 */
[C---:B------:R-:W-:Y:S01]  /*11d0*/  IMAD.X R0, R31.reuse, 0x1, ~R9, P3 ;  /* 0x000000011f007824 */ /* 0x040fe200018e0e09 */
[----:B------:R-:W-:-:S04]  /*11e0*/  ISETP.GT.U32.AND.EX P1, PT, R31, R9, PT, P1 ;  /* 0x000000091f00720c */ /* 0x000fc80003f24110 */
[----:B------:R-:W-:-:S13]  /*11f0*/  ISETP.LE.U32.OR.EX P1, PT, R0, RZ, !P1, P2 ;  /* 0x000000ff0000720c */ /* 0x000fda0004f23520 */
[----:B------:R-:W-:Y:S05]  /*1200*/  @P1 BRA `(.L_x_16) ;  /* 0x0000000000641947 */ /* 0x000fea0003800000 */
[----:B------:R-:W-:Y:S01]  /*1210*/  IADD3 R0, P1, PT, R30, -0x3, RZ ;  /* 0xfffffffd1e007810 */ /* 0x000fe20007f3e0ff */
[----:B------:R-:W-:Y:S01]  /*1220*/  BSSY.RECONVERGENT B0, `(.L_x_16) ;  /* 0x0000017000007945 */ /* 0x000fe20003800200 */
[----:B------:R-:W-:Y:S01]  /*1230*/  PLOP3.LUT P0, PT, PT, PT, PT, 0x8, 0x80 ;  /* 0x000000000080781c */ /* 0x000fe20003f0e170 */
[----:B-1----:R-:W-:Y:S01]  /*1240*/  IMAD.MOV.U32 R5, RZ, RZ, 0xe8 ;  /* 0x000000e8ff057424 */ /* 0x002fe200078e00ff */
[----:B------:R-:W-:-:S11]  /*1250*/  IADD3.X R4, PT, PT, R31, -0x1, RZ, P1, !PT ;  /* 0xffffffff1f047810 */ /* 0x000fd60000ffe4ff */
.L_x_17:
        /* <DEDUP_REMOVED lines=13> */
[----:B------:R0:W-:Y:S01]  /*1330*/  ST.E.U8 desc[UR4][R2.64], R5 ;  /* 0x0000000502007985 */ /* 0x0001e2000c101104 */
[----:B------:R-:W-:-:S03]  /*1340*/  ISETP.GE.U32.AND.EX P1, PT, R9, R4, PT, P1 ;  /* 0x000000040900720c */ /* 0x000fc60003f26110 */
[----:B------:R0:W-:Y:S04]  /*1350*/  ST.E.U8 desc[UR6][R2.64+0x1], R5 ;  /* 0x0000010502007985 */ /* 0x0001e8000c101106 */
[----:B------:R0:W-:Y:S04]  /*1360*/  ST.E.U8 desc[UR8][R2.64+0x2], R5 ;  /* 0x0000020502007985 */ /* 0x0001e8000c101108 */
[----:B------:R0:W-:Y:S02]  /*1370*/  ST.E.U8 desc[UR10][R2.64+0x3], R5 ;  /* 0x0000030502007985 */ /* 0x0001e4000c10110a */
[----:B------:R-:W-:Y:S05]  /*1380*/  @!P1 BRA `(.L_x_17) ;  /* 0xfffffffc00b49947 */ /* 0x000fea000383ffff */
[----:B------:R-:W-:Y:S05]  /*1390*/  BSYNC.RECONVERGENT B0 ;  /* 0x0000000000007941 */ /* 0x000fea0003800200 */
.L_x_16:
[CC--:B------:R-:W-:Y:S01]  /*13a0*/  IADD3 R0, P3, PT, R30.reuse, -R7.reuse, RZ ;  /* 0x800000071e007210 */ /* 0x0c0fe20007f7e0ff */
[----:B------:R-:W-:Y:S01]  /*13b0*/  BSSY.RECONVERGENT B0, `(.L_x_18) ;  /* 0x0000013000007945 */ /* 0x000fe20003800200 */
[----:B------:R-:W-:Y:S02]  /*13c0*/  ISETP.GT.U32.AND P2, PT, R30, R7, PT ;  /* 0x000000071e00720c */ /* 0x000fe40003f44070 */
[----:B------:R-:W-:Y:S01]  /*13d0*/  ISETP.LE.U32.AND P1, PT, R0, 0x1, PT ;  /* 0x000000010000780c */ /* 0x000fe20003f23070 */
[C---:B------:R-:W-:Y:S01]  /*13e0*/  IMAD.X R0, R31.reuse, 0x1, ~R9, P3 ;  /* 0x000000011f007824 */ /* 0x040fe200018e0e09 */
[----:B------:R-:W-:-:S04]  /*13f0*/  ISETP.GT.U32.AND.EX P2, PT, R31, R9, PT, P2 ;  /* 0x000000091f00720c */ /* 0x000fc80003f44120 */
[----:B------:R-:W-:-:S13]  /*1400*/  ISETP.LE.U32.OR.EX P1, PT, R0, RZ, !P2, P1 ;  /* 0x000000ff0000720c */ /* 0x000fda0005723510 */
[----:B------:R-:W-:Y:S05]  /*1410*/  @P1 BRA `(.L_x_19) ;  /* 0x0000000000301947 */ /* 0x000fea0003800000 */
[C---:B------:R-:W-:Y:S01]  /*1420*/  R2UR UR4, R26.reuse ;  /* 0x000000001a0472ca */ /* 0x040fe200000e0000 */
[----:B------:R-:W-:Y:S01]  /*1430*/  IMAD.MOV.U32 R0, RZ, RZ, 0xe8 ;  /* 0x000000e8ff007424 */ /* 0x000fe200078e00ff */
[C---:B------:R-:W-:Y:S02]  /*1440*/  R2UR UR5, R27.reuse ;  /* 0x000000001b0572ca */ /* 0x040fe400000e0000 */
[----:B------:R-:W-:Y:S02]  /*1450*/  R2UR UR6, R26 ;  /* 0x000000001a0672ca */ /* 0x000fe400000e0000 */
[----:B------:R-:W-:Y:S02]  /*1460*/  R2UR UR7, R27 ;  /* 0x000000001b0772ca */ /* 0x000fe400000e0000 */
[C---:B01----:R-:W-:Y:S02]  /*1470*/  IADD3 R2, P0, PT, R7.reuse, R24, RZ ;  /* 0x0000001807027210 */ /* 0x043fe40007f1e0ff */
[----:B------:R-:W-:-:S03]  /*1480*/  IADD3 R7, P1, PT, R7, 0x2, RZ ;  /* 0x0000000207077810 */ /* 0x000fc60007f3e0ff */
[----:B------:R-:W-:Y:S01]  /*1490*/  IMAD.X R3, R9, 0x1, R25, P0 ;  /* 0x0000000109037824 */ /* 0x000fe200000e0619 */
[----:B------:R-:W-:Y:S01]  /*14a0*/  PLOP3.LUT P0, PT, PT, PT, PT, 0x8, 0x80 ;  /* 0x000000000080781c */ /* 0x000fe20003f0e170 */
[----:B------:R-:W-:-:S03]  /*14b0*/  IMAD.X R9, RZ, RZ, R9, P1 ;  /* 0x000000ffff097224 */ /* 0x000fc600008e0609 */
[----:B------:R2:W-:Y:S04]  /*14c0*/  ST.E.U8 desc[UR4][R2.64], R0 ;  /* 0x0000000002007985 */ /* 0x0005e8000c101104 */
[----:B------:R2:W-:Y:S05]  /*14d0*/  ST.E.U8 desc[UR6][R2.64+0x1], R0 ;  /* 0x0000010002007985 */ /* 0x0005ea000c101106 */
.L_x_19:
[----:B------:R-:W-:Y:S05]  /*14e0*/  BSYNC.RECONVERGENT B0 ;  /* 0x0000000000007941 */ /* 0x000fea0003800200 */
.L_x_18:
[----:B------:R-:W-:Y:S01]  /*14f0*/  ISETP.LT.U32.AND P1, PT, R7, R30, PT ;  /* 0x0000001e0700720c */ /* 0x000fe20003f21070 */
[----:B--2---:R-:W-:-:S03]  /*1500*/  IMAD.MOV.U32 R0, RZ, RZ, 0xe8 ;  /* 0x000000e8ff007424 */ /* 0x004fc600078e00ff */
[----:B------:R-:W-:-:S13]  /*1510*/  ISETP.LT.U32.OR.EX P0, PT, R9, R31, P0, P1 ;  /* 0x0000001f0900720c */ /* 0x000fda0000701510 */
[----:B------:R-:W-:Y:S02]  /*1520*/  @P0 R2UR UR4, R26 ;  /* 0x000000001a0402ca */ /* 0x000fe400000e0000 */
[----:B------:R-:W-:Y:S02]  /*1530*/  @P0 R2UR UR5, R27 ;  /* 0x000000001b0502ca */ /* 0x000fe400000e0000 */
[----:B01----:R-:W-:-:S05]  /*1540*/  @P0 IADD3 R2, P1, PT, R7, R24, RZ ;  /* 0x0000001807020210 */ /* 0x003fca0007f3e0ff */
[----:B------:R-:W-:-:S06]  /*1550*/  @P0 IMAD.X R3, R9, 0x1, R25, P1 ;  /* 0x0000000109030824 */ /* 0x000fcc00008e0619 */
[----:B------:R0:W-:Y:S02]  /*1560*/  @P0 ST.E.U8 desc[UR4][R2.64], R0 ;  /* 0x0000000002000985 */ /* 0x0001e4000c101104 */
.L_x_12:
[C---:B------:R-:W-:Y:S01]  /*1570*/  R2UR UR4, R26.reuse ;  /* 0x000000001a0472ca */ /* 0x040fe200000e0000 */
[----:B0-----:R-:W-:Y:S01]  /*1580*/  IMAD.MOV.U32 R3, RZ, RZ, 0x1 ;  /* 0x00000001ff037424 */ /* 0x001fe200078e00ff */
[----:B------:R-:W-:Y:S01]  /*1590*/  R2UR UR5, R27 ;  /* 0x000000001b0572ca */ /* 0x000fe200000e0000 */
[----:B------:R-:W-:Y:S01]  /*15a0*/  IMAD.WIDE R6, R35, 0x4, R28 ;  /* 0x0000000423067825 */ /* 0x000fe200078e021c */
[C---:B------:R-:W-:Y:S02]  /*15b0*/  R2UR UR6, R26.reuse ;  /* 0x000000001a0672ca */ /* 0x040fe400000e0000 */
[----:B------:R-:W-:Y:S01]  /*15c0*/  R2UR UR7, R27 ;  /* 0x000000001b0772ca */ /* 0x000fe200000e0000 */
[----:B------:R-:W-:Y:S01]  /*15d0*/  IMAD.WIDE R8, R35, 0x4, R24 ;  /* 0x0000000423087825 */ /* 0x000fe200078e0218 */
[----:B------:R-:W-:Y:S02]  /*15e0*/  R2UR UR8, R26 ;  /* 0x000000001a0872ca */ /* 0x000fe400000e0000 */
[----:B------:R-:W-:Y:S01]  /*15f0*/  R2UR UR9, R27 ;  /* 0x000000001b0972ca */ /* 0x000fe200000e0000 */
[----:B------:R-:W-:Y:S01]  /*1600*/  IMAD.WIDE R10, R35, 0x4, R22 ;  /* 0x00000004230a7825 */ /* 0x000fe200078e0216 */
[----:B------:R-:W-:-:S03]  /*1610*/  MOV R2, 0x0 ;  /* 0x0000000000027802 */ /* 0x000fc60000000f00 */
[----:B------:R0:W-:Y:S01]  /*1620*/  ST.E desc[UR4][R6.64], R3 ;  /* 0x0000000306007985 */ /* 0x0001e2000c101904 */
[----:B------:R0:W1:Y:S01]  /*1630*/  LDC.64 R12, c[0x4][R2] ;  /* 0x01000000020c7b82 */ /* 0x0000620000000a00 */
[----:B------:R-:W-:Y:S02]  /*1640*/  IMAD.MOV.U32 R4, RZ, RZ, 0x10 ;  /* 0x00000010ff047424 */ /* 0x000fe400078e00ff */
[----:B------:R0:W-:Y:S01]  /*1650*/  ST.E desc[UR6][R8.64], RZ ;  /* 0x000000ff08007985 */ /* 0x0001e2000c101906 */
[----:B------:R-:W-:-:S03]  /*1660*/  IMAD.MOV.U32 R5, RZ, RZ, RZ ;  /* 0x000000ffff057224 */ /* 0x000fc600078e00ff */
[----:B------:R0:W-:Y:S04]  /*1670*/  ST.E desc[UR8][R10.64], R3 ;  /* 0x000000030a007985 */ /* 0x0001e8000c101908 */
[----:B------:R-:W-:-:S07]  /*1680*/  LEPC R20, `(.L_x_20) ;  /* 0x000000001014794e */ /* 0x000fce0000000000 */
[----:B01----:R-:W-:Y:S05]  /*1690*/  CALL.ABS.NOINC R12 ;  /* 0x000000000c007343 */ /* 0x003fea0003c00000 */
.L_x_20:
[----:B------:R-:W0:Y:S01]  /*16a0*/  LDC.64 R2, c[0x4][R2] ;  /* 0x0100000002027b82 */ /* 0x000e220000000a00 */
[----:B------:R-:W-:Y:S02]  /*16b0*/  IMAD.MOV.U32 R4, RZ, RZ, 0x10 ;  /* 0x00000010ff047424 */ /* 0x000fe400078e00ff */
[----:B------:R-:W-:-:S07]  /*16c0*/  IMAD.MOV.U32 R5, RZ, RZ, RZ ;  /* 0x000000ffff057224 */ /* 0x000fce00078e00ff */
[----:B------:R-:W-:-:S07]  /*16d0*/  LEPC R20, `(.L_x_21) ;  /* 0x000000001014794e */ /* 0x000fce0000000000 */
[----:B0-----:R-:W-:Y:S05]  /*16e0*/  CALL.ABS.NOINC R2 ;  /* 0x0000000002007343 */ /* 0x001fea0003c00000 */
.L_x_21:
[C---:B------:R-:W-:Y:S01]  /*16f0*/  R2UR UR4, R26.reuse ;  /* 0x000000001a0472ca */ /* 0x040fe200000e0000 */
[----:B------:R-:W-:Y:S01]  /*1700*/  BSSY.RECONVERGENT B9, `(.L_x_22) ;  /* 0x0000116000097945 */ /* 0x000fe20003800200 */
[C---:B------:R-:W-:Y:S02]  /*1710*/  R2UR UR5, R27.reuse ;  /* 0x000000001b0572ca */ /* 0x040fe400000e0000 */
[----:B------:R-:W-:Y:S02]  /*1720*/  CS2R R38, SRZ ;  /* 0x0000000000267805 */ /* 0x000fe4000001ff00 */
[----:B------:R-:W-:Y:S02]  /*1730*/  R2UR UR6, R26 ;  /* 0x000000001a0672ca */ /* 0x000fe400000e0000 */
[----:B------:R-:W-:-:S07]  /*1740*/  R2UR UR7, R27 ;  /* 0x000000001b0772ca */ /* 0x000fce00000e0000 */
[----:B------:R0:W-:Y:S06]  /*1750*/  ST.E desc[UR4][R4.64], R35 ;  /* 0x0000002304007985 */ /* 0x0001ec000c101904 */
[----:B------:R0:W-:Y:S02]  /*1760*/  ST.E.64 desc[UR6][R4.64+0x8], RZ ;  /* 0x000008ff04007985 */ /* 0x0001e4000c101b06 */
.L_x_55:
[C---:B------:R-:W-:Y:S01]  /*1770*/  R2UR UR4, R26.reuse ;  /* 0x000000001a0472ca */ /* 0x040fe200000e0000 */
[----:B------:R-:W-:Y:S01]  /*1780*/  IMAD.MOV.U32 R8, RZ, RZ, R4 ;  /* 0x000000ffff087224 */ /* 0x000fe200078e0004 */
[C---:B------:R-:W-:Y:S01]  /*1790*/  R2UR UR5, R27.reuse ;  /* 0x000000001b0572ca */ /* 0x040fe200000e0000 */
[----:B------:R-:W-:Y:S01]  /*17a0*/  IMAD.MOV.U32 R9, RZ, RZ, R5 ;  /* 0x000000ffff097224 */ /* 0x000fe200078e0005 */
[----:B------:R-:W-:Y:S02]  /*17b0*/  R2UR UR6, R26 ;  /* 0x000000001a0672ca */ /* 0x000fe400000e0000 */
[----:B------:R-:W-:-:S09]  /*17c0*/  R2UR UR7, R27 ;  /* 0x000000001b0772ca */ /* 0x000fd200000e0000 */
[----:B------:R1:W5:Y:S04]  /*17d0*/  LD.E R2, desc[UR4][R8.64] ;  /* 0x0000000408027980 */ /* 0x000368000c101900 */
[----:B------:R1:W5:Y:S01]  /*17e0*/  LD.E.64 R36, desc[UR6][R8.64+0x8] ;  /* 0x0000080608247980 */ /* 0x000362000c101b00 */
[----:B------:R-:W-:-:S04]  /*17f0*/  MOV R0, 0x8 ;  /* 0x0000000800007802 */ /* 0x000fc80000000f00 */
[----:B------:R1:W2:Y:S03]  /*1800*/  LDC.64 R6, c[0x4][R0] ;  /* 0x0100000000067b82 */ /* 0x0002a60000000a00 */
[----:B------:R-:W-:-:S07]  /*1810*/  LEPC R20, `(.L_x_23) ;  /* 0x000000001014794e */ /* 0x000fce0000000000 */
[----:B012--5:R-:W-:Y:S05]  /*1820*/  CALL.ABS.NOINC R6 ;  /* 0x0000000006007343 */ /* 0x027fea0003c00000 */
.L_x_23:
[----:B------:R-:W-:Y:S01]  /*1830*/  MOV R30, 0x0 ;  /* 0x00000000001e7802 */ /* 0x000fe20000000f00 */
[----:B------:R-:W-:Y:S02]  /*1840*/  IMAD.MOV.U32 R4, RZ, RZ, 0x10 ;  /* 0x00000010ff047424 */ /* 0x000fe400078e00ff */
[----:B------:R-:W-:Y:S01]  /*1850*/  IMAD.MOV.U32 R5, RZ, RZ, RZ ;  /* 0x000000ffff057224 */ /* 0x000fe200078e00ff */
[----:B------:R0:W1:Y:S06]  /*1860*/  LDC.64 R6, c[0x4][R30] ;  /* 0x010000001e067b82 */ /* 0x00006c0000000a00 */
[----:B------:R-:W-:-:S07]  /*1870*/  LEPC R20, `(.L_x_24) ;  /* 0x000000001014794e */ /* 0x000fce0000000000 */
[----:B01----:R-:W-:Y:S05]  /*1880*/  CALL.ABS.NOINC R6 ;  /* 0x0000000006007343 */ /* 0x003fea0003c00000 */
.L_x_24:
[----:B------:R-:W-:Y:S01]  /*1890*/  ISETP.NE.U32.AND P0, PT, R38, RZ, PT ;  /* 0x000000ff2600720c */ /* 0x000fe20003f05070 */
[----:B------:R-:W-:Y:S03]  /*18a0*/  BSSY.RECONVERGENT B6, `(.L_x_25) ;  /* 0x0000032000067945 */ /* 0x000fe60003800200 */
[----:B------:R-:W-:-:S13]  /*18b0*/  ISETP.NE.AND.EX P0, PT, R39, RZ, PT, P0 ;  /* 0x000000ff2700720c */ /* 0x000fda0003f05300 */
[----:B------:R-:W-:Y:S05]  /*18c0*/  @P0 BRA `(.L_x_26) ;  /* 0x0000000000380947 */ /* 0x000fea0003800000 */
[----:B------:R-:W0:Y:S01]  /*18d0*/  LDC.64 R30, c[0x4][R30] ;  /* 0x010000001e1e7b82 */ /* 0x000e220000000a00 */
[----:B------:R-:W-:Y:S02]  /*18e0*/  IMAD.MOV.U32 R4, RZ, RZ, 0x10 ;  /* 0x00000010ff047424 */ /* 0x000fe400078e00ff */
[----:B------:R-:W-:-:S07]  /*18f0*/  IMAD.MOV.U32 R5, RZ, RZ, RZ ;  /* 0x000000ffff057224 */ /* 0x000fce00078e00ff */
[----:B------:R-:W-:-:S07]  /*1900*/  LEPC R20, `(.L_x_27) ;  /* 0x000000001014794e */ /* 0x000fce0000000000 */
[----:B0-----:R-:W-:Y:S05]  /*1910*/  CALL.ABS.NOINC R30 ;  /* 0x000000001e007343 */ /* 0x001fea0003c00000 */
.L_x_27:
[C---:B------:R-:W-:Y:S01]  /*1920*/  R2UR UR4, R26.reuse ;  /* 0x000000001a0472ca */ /* 0x040fe200000e0000 */
[----:B------:R-:W-:Y:S01]  /*1930*/  IMAD.MOV.U32 R38, RZ, RZ, R4 ;  /* 0x000000ffff267224 */ /* 0x000fe200078e0004 */
[C---:B------:R-:W-:Y:S01]  /*1940*/  R2UR UR5, R27.reuse ;  /* 0x000000001b0572ca */ /* 0x040fe200000e0000 */
[----:B------:R-:W-:Y:S01]  /*1950*/  IMAD.MOV.U32 R39, RZ, RZ, R5 ;  /* 0x000000ffff277224 */ /* 0x000fe200078e0005 */
[----:B------:R-:W-:Y:S02]  /*1960*/  R2UR UR6, R26 ;  /* 0x000000001a0672ca */ /* 0x000fe400000e0000 */
[----:B------:R-:W-:-:S09]  /*1970*/  R2UR UR7, R27 ;  /* 0x000000001b0772ca */ /* 0x000fd200000e0000 */
[----:B------:R0:W-:Y:S04]  /*1980*/  ST.E desc[UR4][R4.64], R2 ;  /* 0x0000000204007985 */ /* 0x0001e8000c101904 */
[----:B------:R0:W-:Y:S01]  /*1990*/  ST.E.64 desc[UR6][R4.64+0x8], RZ ;  /* 0x000008ff04007985 */ /* 0x0001e2000c101b06 */
[----:B------:R-:W-:Y:S05]  /*19a0*/  BRA `(.L_x_28) ;  /* 0x0000000000847947 */ /* 0x000fea0003800000 */
.L_x_26:
[----:B------:R-:W-:Y:S02]  /*19b0*/  R2UR UR4, R26 ;  /* 0x000000001a0472ca */ /* 0x000fe400000e0000 */
[----:B------:R-:W-:-:S13]  /*19c0*/  R2UR UR5, R27 ;  /* 0x000000001b0572ca */ /* 0x000fda00000e0000 */
[----:B------:R-:W2:Y:S01]  /*19d0*/  LD.E.64 R8, desc[UR4][R38.64+0x8] ;  /* 0x0000080426087980 */ /* 0x000ea2000c101b00 */
[----:B------:R-:W-:Y:S01]  /*19e0*/  IADD3 R6, P1, PT, R38, 0x8, RZ ;  /* 0x0000000826067810 */ /* 0x000fe20007f3e0ff */
[----:B------:R-:W-:Y:S04]  /*19f0*/  BSSY.RECONVERGENT B0, `(.L_x_29) ;  /* 0x0000013000007945 */ /* 0x000fe80003800200 */
[----:B------:R-:W-:Y:S01]  /*1a00*/  IMAD.X R7, RZ, RZ, R39, P1 ;  /* 0x000000ffff077224 */ /* 0x000fe200008e0627 */
[----:B--2---:R-:W-:-:S04]  /*1a10*/  ISETP.NE.U32.AND P0, PT, R8, RZ, PT ;  /* 0x000000ff0800720c */ /* 0x004fc80003f05070 */
[----:B------:R-:W-:-:S13]  /*1a20*/  ISETP.NE.AND.EX P0, PT, R9, RZ, PT, P0 ;  /* 0x000000ff0900720c */ /* 0x000fda0003f05300 */
[----:B------:R-:W-:Y:S05]  /*1a30*/  @!P0 BRA `(.L_x_30) ;  /* 0x0000000000388947 */ /* 0x000fea0003800000 */
[----:B------:R-:W-:Y:S01]  /*1a40*/  BSSY.RECONVERGENT B1, `(.L_x_31) ;  /* 0x000000b000017945 */ /* 0x000fe20003800200 */
[----:B------:R-:W-:Y:S02]  /*1a50*/  IMAD.MOV.U32 R6, RZ, RZ, R8 ;  /* 0x000000ffff067224 */ /* 0x000fe400078e0008 */
[----:B------:R-:W-:-:S07]  /*1a60*/  IMAD.MOV.U32 R7, RZ, RZ, R9 ;  /* 0x000000ffff077224 */ /* 0x000fce00078e0009 */
.L_x_32:
[----:B------:R-:W-:Y:S02]  /*1a70*/  R2UR UR4, R26 ;  /* 0x000000001a0472ca */ /* 0x000fe400000e0000 */
[----:B------:R-:W-:Y:S02]  /*1a80*/  R2UR UR5, R27 ;  /* 0x000000001b0572ca */ /* 0x000fe400000e0000 */
[----:B------:R-:W-:-:S05]  /*1a90*/  IADD3 R0, P0, PT, R6, 0x8, RZ ;  /* 0x0000000806007810 */ /* 0x000fca0007f1e0ff */
[----:B------:R-:W-:-:S06]  /*1aa0*/  IMAD.X R3, RZ, RZ, R7, P0 ;  /* 0x000000ffff037224 */ /* 0x000fcc00000e0607 */
[----:B------:R-:W2:Y:S02]  /*1ab0*/  LD.E.64 R6, desc[UR4][R6.64+0x8] ;  /* 0x0000080406067980 */ /* 0x000ea4000c101b00 */
[----:B--2---:R-:W-:-:S04]  /*1ac0*/  ISETP.NE.U32.AND P0, PT, R6, RZ, PT ;  /* 0x000000ff0600720c */ /* 0x004fc80003f05070 */
[----:B------:R-:W-:-:S13]  /*1ad0*/  ISETP.NE.AND.EX P0, PT, R7, RZ, PT, P0 ;  /* 0x000000ff0700720c */ /* 0x000fda0003f05300 */
[----:B------:R-:W-:Y:S05]  /*1ae0*/  @P0 BRA `(.L_x_32) ;  /* 0xfffffffc00e00947 */ /* 0x000fea000383ffff */
[----:B------:R-:W-:Y:S05]  /*1af0*/  BSYNC.RECONVERGENT B1 ;  /* 0x0000000000017941 */ /* 0x000fea0003800200 */
.L_x_31:
[----:B------:R-:W-:Y:S02]  /*1b00*/  IMAD.MOV.U32 R6, RZ, RZ, R0 ;  /* 0x000000ffff067224 */ /* 0x000fe400078e0000 */
[----:B------:R-:W-:-:S07]  /*1b10*/  IMAD.MOV.U32 R7, RZ, RZ, R3 ;  /* 0x000000ffff077224 */ /* 0x000fce00078e0003 */
.L_x_30:
[----:B------:R-:W-:Y:S05]  /*1b20*/  BSYNC.RECONVERGENT B0 ;  /* 0x0000000000007941 */ /* 0x000fea0003800200 */
.L_x_29:
[C---:B------:R-:W-:Y:S02]  /*1b30*/  R2UR UR4, R26.reuse ;  /* 0x000000001a0472ca */ /* 0x040fe400000e0000 */
[C---:B------:R-:W-:Y:S02]  /*1b40*/  R2UR UR5, R27.reuse ;  /* 0x000000001b0572ca */ /* 0x040fe400000e0000 */
[C---:B------:R-:W-:Y:S02]  /*1b50*/  R2UR UR6, R26.reuse ;  /* 0x000000001a0672ca */ /* 0x040fe400000e0000 */
[C---:B------:R-:W-:Y:S02]  /*1b60*/  R2UR UR7, R27.reuse ;  /* 0x000000001b0772ca */ /* 0x040fe400000e0000 */
[----:B------:R-:W-:Y:S02]  /*1b70*/  R2UR UR8, R26 ;  /* 0x000000001a0872ca */ /* 0x000fe400000e0000 */
[----:B------:R-:W-:-:S05]  /*1b80*/  R2UR UR9, R27 ;  /* 0x000000001b0972ca */ /* 0x000fca00000e0000 */
[----:B------:R1:W-:Y:S04]  /*1b90*/  ST.E desc[UR4][R4.64], R2 ;  /* 0x0000000204007985 */ /* 0x0003e8000c101904 */
[----:B------:R1:W-:Y:S04]  /*1ba0*/  ST.E.64 desc[UR6][R4.64+0x8], RZ ;  /* 0x000008ff04007985 */ /* 0x0003e8000c101b06 */
[----:B------:R1:W-:Y:S02]  /*1bb0*/  ST.E.64 desc[UR8][R6.64], R4 ;  /* 0x0000000406007985 */ /* 0x0003e4000c101b08 */
.L_x_28:
[----:B------:R-:W-:Y:S05]  /*1bc0*/  BSYNC.RECONVERGENT B6 ;  /* 0x0000000000067941 */ /* 0x000fea0003800200 */
.L_x_25:
[----:B------:R-:W2:Y:S02]  /*1bd0*/  LDCU UR4, c[0x0][0x398] ;  /* 0x00007300ff0477ac */ /* 0x000ea40008000800 */
[----:B--2---:R-:W-:-:S09]  /*1be0*/  UISETP.GE.AND UP0, UPT, UR4, 0x1, UPT ;  /* 0x000000010400788c */ /* 0x004fd2000bf06270 */
[----:B------:R-:W-:Y:S05]  /*1bf0*/  BRA.U !UP0, `(.L_x_33) ;  /* 0x0000000d08047547 */ /* 0x000fea000b800000 */
[----:B------:R-:W-:Y:S01]  /*1c00*/  BSSY.RECONVERGENT B8, `(.L_x_33) ;  /* 0x00000c0000087945 */ /* 0x000fe20003800200 */
[----:B------:R-:W-:-:S07]  /*1c10*/  IMAD.MOV.U32 R33, RZ, RZ, RZ ;  /* 0x000000ffff217224 */ /* 0x000fce00078e00ff */
.L_x_54:
[----:B------:R-:W-:Y:S01]  /*1c20*/  R2UR UR4, R26 ;  /* 0x000000001a0472ca */ /* 0x000fe200000e0000 */
[----:B0-----:R-:W-:Y:S01]  /*1c30*/  IMAD.MOV.U32 R8, RZ, RZ, R28 ;  /* 0x000000ffff087224 */ /* 0x001fe200078e001c */
[----:B------:R-:W-:Y:S01]  /*1c40*/  R2UR UR5, R27 ;  /* 0x000000001b0572ca */ /* 0x000fe200000e0000 */
[----:B------:R-:W-:Y:S02]  /*1c50*/  IMAD.MOV.U32 R9, RZ, RZ, R29 ;  /* 0x000000ffff097224 */ /* 0x000fe400078e001d */
[----:B------:R-:W-:-:S10]  /*1c60*/  IMAD.WIDE.U32 R8, R33, 0x4, R8 ;  /* 0x0000000421087825 */ /* 0x000fd400078e0008 */
[----:B------:R-:W2:Y:S01]  /*1c70*/  LD.E R0, desc[UR4][R8.64] ;  /* 0x0000000408007980 */ /* 0x000ea2000c101900 */
[----:B-1----:R-:W-:Y:S01]  /*1c80*/  IMAD.MOV.U32 R30, RZ, RZ, R24 ;  /* 0x000000ffff1e7224 */ /* 0x002fe200078e0018 */
[----:B------:R-:W-:Y:S01]  /*1c90*/  BSSY.RECONVERGENT B6, `(.L_x_34) ;  /* 0x0000053000067945 */ /* 0x000fe20003800200 */
[----:B------:R-:W-:Y:S02]  /*1ca0*/  IMAD.MOV.U32 R31, RZ, RZ, R25 ;  /* 0x000000ffff1f7224 */ /* 0x000fe400078e0019 */
[----:B------:R-:W-:Y:S01]  /*1cb0*/  IMAD.WIDE.U32 R30, R33, 0x4, R30 ;  /* 0x00000004211e7825 */ /* 0x000fe200078e001e */
[----:B--2---:R-:W-:-:S13]  /*1cc0*/  ISETP.NE.AND P0, PT, R0, RZ, PT ;  /* 0x000000ff0000720c */ /* 0x004fda0003f05270 */
[----:B------:R-:W-:Y:S05]  /*1cd0*/  @P0 BRA `(.L_x_35) ;  /* 0x0000000400380947 */ /* 0x000fea0003800000 */
[----:B01----:R-:W0:Y:S01]  /*1ce0*/  LDC.64 R4, c[0x0][0x388] ;  /* 0x0000e200ff047b82 */ /* 0x003e220000000a00 */
[----:B------:R-:W1:Y:S01]  /*1cf0*/  LDCU UR4, c[0x0][0x398] ;  /* 0x00007300ff0477ac */ /* 0x000e620008000800 */
[----:B------:R-:W-:Y:S02]  /*1d00*/  R2UR UR6, R26 ;  /* 0x000000001a0672ca */ /* 0x000fe400000e0000 */
[----:B------:R-:W-:Y:S01]  /*1d10*/  R2UR UR7, R27 ;  /* 0x000000001b0772ca */ /* 0x000fe200000e0000 */
[----:B-1----:R-:W-:-:S04]  /*1d20*/  IMAD R3, R2, UR4, R33 ;  /* 0x0000000402037c24 */ /* 0x002fc8000f8e0221 */
[----:B0-----:R-:W-:-:S08]  /*1d30*/  IMAD.WIDE R4, R3, 0x4, R4 ;  /* 0x0000000403047825 */ /* 0x001fd000078e0204 */
[----:B------:R-:W2:Y:S02]  /*1d40*/  LDG.E R4, desc[UR6][R4.64] ;  /* 0x0000000604047981 */ /* 0x000ea4000c1e1900 */
[----:B--2---:R-:W-:-:S13]  /*1d50*/  ISETP.NE.AND P0, PT, R4, 0x1, PT ;  /* 0x000000010400780c */ /* 0x004fda0003f05270 */
[----:B------:R-:W-:Y:S05]  /*1d60*/  @P0 BRA `(.L_x_35) ;  /* 0x0000000400140947 */ /* 0x000fea0003800000 */
[C---:B------:R-:W-:Y:S01]  /*1d70*/  R2UR UR4, R26.reuse ;  /* 0x000000001a0472ca */ /* 0x040fe200000e0000 */
[----:B------:R-:W-:Y:S01]  /*1d80*/  IMAD.MOV.U32 R12, RZ, RZ, R24 ;  /* 0x000000ffff0c7224 */ /* 0x000fe200078e0018 */
[C---:B------:R-:W-:Y:S01]  /*1d90*/  R2UR UR5, R27.reuse ;  /* 0x000000001b0572ca */ /* 0x040fe200000e0000 */
[----:B------:R-:W-:Y:S01]  /*1da0*/  IMAD.MOV.U32 R13, RZ, RZ, R25 ;  /* 0x000000ffff0d7224 */ /* 0x000fe200078e0019 */
[----:B------:R-:W-:Y:S01]  /*1db0*/  R2UR UR6, R26 ;  /* 0x000000001a0672ca */ /* 0x000fe200000e0000 */
[----:B------:R-:W-:Y:S01]  /*1dc0*/  IMAD.MOV.U32 R11, RZ, RZ, 0x1 ;  /* 0x00000001ff0b7424 */ /* 0x000fe200078e00ff */
[----:B------:R-:W-:Y:S01]  /*1dd0*/  R2UR UR7, R27 ;  /* 0x000000001b0772ca */ /* 0x000fe200000e0000 */
[----:B------:R-:W-:-:S08]  /*1de0*/  IMAD.WIDE R12, R2, 0x4, R12 ;  /* 0x00000004020c7825 */ /* 0x000fd000078e020c */
[----:B------:R0:W-:Y:S04]  /*1df0*/  ST.E desc[UR4][R8.64], R11 ;  /* 0x0000000b08007985 */ /* 0x0001e8000c101904 */
[----:B------:R-:W2:Y:S01]  /*1e00*/  LD.E R3, desc[UR6][R12.64] ;  /* 0x000000060c037980 */ /* 0x000ea2000c101900 */
[----:B------:R-:W-:Y:S01]  /*1e10*/  MOV R6, 0x0 ;  /* 0x0000000000067802 */ /* 0x000fe20000000f00 */
[----:B------:R-:W-:Y:S02]  /*1e20*/  IMAD.MOV.U32 R4, RZ, RZ, 0x10 ;  /* 0x00000010ff047424 */ /* 0x000fe400078e00ff */
[----:B------:R-:W-:-:S03]  /*1e30*/  IMAD.MOV.U32 R5, RZ, RZ, RZ ;  /* 0x000000ffff057224 */ /* 0x000fc600078e00ff */
[----:B------:R-:W1:Y:S01]  /*1e40*/  LDC.64 R6, c[0x4][R6] ;  /* 0x0100000006067b82 */ /* 0x000e620000000a00 */
[----:B--2---:R-:W-:-:S05]  /*1e50*/  VIADD R3, R3, 0x1 ;  /* 0x0000000103037836 */ /* 0x004fca0000000000 */
[----:B-1----:R0:W-:Y:S02]  /*1e60*/  ST.E desc[UR4][R30.64], R3 ;  /* 0x000000031e007985 */ /* 0x0021e4000c101904 */
[----:B------:R-:W-:-:S07]  /*1e70*/  LEPC R20, `(.L_x_36) ;  /* 0x000000001014794e */ /* 0x000fce0000000000 */
[----:B0-----:R-:W-:Y:S05]  /*1e80*/  CALL.ABS.NOINC R6 ;  /* 0x0000000006007343 */ /* 0x001fea0003c00000 */
.L_x_36:
[----:B------:R-:W-:-:S04]  /*1e90*/  ISETP.NE.U32.AND P0, PT, R36, RZ, PT ;  /* 0x000000ff2400720c */ /* 0x000fc80003f05070 */
[----:B------:R-:W-:-:S13]  /*1ea0*/  ISETP.NE.AND.EX P0, PT, R37, RZ, PT, P0 ;  /* 0x000000ff2500720c */ /* 0x000fda0003f05300 */
[----:B------:R-:W-:Y:S05]  /*1eb0*/  @P0 BRA `(.L_x_37) ;  /* 0x00000000003c0947 */ /* 0x000fea0003800000 */
[----:B------:R-:W-:Y:S01]  /*1ec0*/  MOV R6, 0x0 ;  /* 0x0000000000067802 */ /* 0x000fe20000000f00 */
[----:B------:R-:W-:Y:S02]  /*1ed0*/  IMAD.MOV.U32 R4, RZ, RZ, 0x10 ;  /* 0x00000010ff047424 */ /* 0x000fe400078e00ff */
[----:B------:R-:W-:-:S03]  /*1ee0*/  IMAD.MOV.U32 R5, RZ, RZ, RZ ;  /* 0x000000ffff057224 */ /* 0x000fc600078e00ff */
[----:B------:R-:W0:Y:S04]  /*1ef0*/  LDC.64 R6, c[0x4][R6] ;  /* 0x0100000006067b82 */ /* 0x000e280000000a00 */
[----:B------:R-:W-:-:S07]  /*1f00*/  LEPC R20, `(.L_x_38) ;  /* 0x000000001014794e */ /* 0x000fce0000000000 */
[----:B0-----:R-:W-:Y:S05]  /*1f10*/  CALL.ABS.NOINC R6 ;  /* 0x0000000006007343 */ /* 0x001fea0003c00000 */
.L_x_38:
        /* <DEDUP_REMOVED lines=9> */
.L_x_37:
        /* <DEDUP_REMOVED lines=12> */
.L_x_42:
        /* <DEDUP_REMOVED lines=9> */
.L_x_41:
[----:B------:R-:W-:Y:S02]  /*2100*/  IMAD.MOV.U32 R6, RZ, RZ, R0 ;  /* 0x000000ffff067224 */ /* 0x000fe400078e0000 */
[----:B------:R-:W-:-:S07]  /*2110*/  IMAD.MOV.U32 R7, RZ, RZ, R3 ;  /* 0x000000ffff077224 */ /* 0x000fce00078e0003 */
.L_x_40:
[----:B------:R-:W-:Y:S05]  /*2120*/  BSYNC.RECONVERGENT B0 ;  /* 0x0000000000007941 */ /* 0x000fea0003800200 */
.L_x_39:
        /* <DEDUP_REMOVED lines=9> */
.L_x_35:
[----:B------:R-:W-:Y:S05]  /*21c0*/  BSYNC.RECONVERGENT B6 ;  /* 0x0000000000067941 */ /* 0x000fea0003800200 */
.L_x_34:
[C---:B------:R-:W-:Y:S01]  /*21d0*/  R2UR UR6, R26.reuse ;  /* 0x000000001a0672ca */ /* 0x040fe200000e0000 */
[----:B012---:R-:W-:Y:S01]  /*21e0*/  IMAD.MOV.U32 R4, RZ, RZ, R24 ;  /* 0x000000ffff047224 */ /* 0x007fe200078e0018 */
[C---:B------:R-:W-:Y:S01]  /*21f0*/  R2UR UR7, R27.reuse ;  /* 0x000000001b0772ca */ /* 0x040fe200000e0000 */
[----:B------:R-:W-:Y:S01]  /*2200*/  IMAD.MOV.U32 R5, RZ, RZ, R25 ;  /* 0x000000ffff057224 */ /* 0x000fe200078e0019 */
[----:B------:R-:W-:Y:S02]  /*2210*/  R2UR UR4, R26 ;  /* 0x000000001a0472ca */ /* 0x000fe400000e0000 */
[----:B------:R-:W-:Y:S01]  /*2220*/  R2UR UR5, R27 ;  /* 0x000000001b0572ca */ /* 0x000fe200000e0000 */
[----:B------:R-:W-:-:S08]  /*2230*/  IMAD.WIDE R4, R2, 0x4, R4 ;  /* 0x0000000402047825 */ /* 0x000fd000078e0204 */
[----:B------:R-:W2:Y:S04]  /*2240*/  LD.E R4, desc[UR6][R4.64] ;  /* 0x0000000604047980 */ /* 0x000ea8000c101900 */
[----:B------:R-:W4:Y:S01]  /*2250*/  LD.E R30, desc[UR4][R30.64] ;  /* 0x000000041e1e7980 */ /* 0x000f22000c101900 */
[----:B------:R-:W-:Y:S01]  /*2260*/  BSSY.RECONVERGENT B7, `(.L_x_43) ;  /* 0x0000055000077945 */ /* 0x000fe20003800200 */
[----:B--2---:R-:W-:-:S05]  /*2270*/  VIADD R3, R4, 0x1 ;  /* 0x0000000104037836 */ /* 0x004fca0000000000 */
[----:B----4-:R-:W-:-:S13]  /*2280*/  ISETP.NE.AND P0, PT, R30, R3, PT ;  /* 0x000000031e00720c */ /* 0x010fda0003f05270 */
[----:B------:R-:W-:Y:S05]  /*2290*/  @P0 BRA `(.L_x_44) ;  /* 0x0000000400440947 */ /* 0x000fea0003800000 */
[----:B------:R-:W-:Y:S01]  /*22a0*/  R2UR UR4, R26 ;  /* 0x000000001a0472ca */ /* 0x000fe200000e0000 */
[----:B------:R-:W-:Y:S01]  /*22b0*/  IMAD.WIDE.U32 R30, R33, 0x8, R18 ;  /* 0x00000008211e7825 */ /* 0x000fe200078e0012 */
[----:B------:R-:W-:-:S13]  /*22c0*/  R2UR UR5, R27 ;  /* 0x000000001b0572ca */ /* 0x000fda00000e0000 */
[----:B------:R-:W5:Y:S01]  /*22d0*/  LD.E.64 R30, desc[UR4][R30.64] ;  /* 0x000000041e1e7980 */ /* 0x000f62000c101b00 */
[----:B------:R-:W-:Y:S01]  /*22e0*/  MOV R6, 0x0 ;  /* 0x0000000000067802 */ /* 0x000fe20000000f00 */
[----:B------:R-:W-:Y:S02]  /*22f0*/  IMAD.MOV.U32 R4, RZ, RZ, 0x10 ;  /* 0x00000010ff047424 */ /* 0x000fe400078e00ff */
[----:B------:R-:W-:-:S03]  /*2300*/  IMAD.MOV.U32 R5, RZ, RZ, RZ ;  /* 0x000000ffff057224 */ /* 0x000fc600078e00ff */
[----:B------:R-:W0:Y:S04]  /*2310*/  LDC.64 R6, c[0x4][R6] ;  /* 0x0100000006067b82 */ /* 0x000e280000000a00 */
[----:B------:R-:W-:-:S07]  /*2320*/  LEPC R20, `(.L_x_45) ;  /* 0x000000001014794e */ /* 0x000fce0000000000 */
[----:B0--3-5:R-:W-:Y:S05]  /*2330*/  CALL.ABS.NOINC R6 ;  /* 0x0000000006007343 */ /* 0x029fea0003c00000 */
.L_x_45:
[----:B------:R-:W-:Y:S01]  /*2340*/  ISETP.NE.U32.AND P0, PT, R30, RZ, PT ;  /* 0x000000ff1e00720c */ /* 0x000fe20003f05070 */
[----:B------:R-:W-:Y:S03]  /*2350*/  BSSY.RECONVERGENT B6, `(.L_x_46) ;  /* 0x0000033000067945 */ /* 0x000fe60003800200 */
        /* <DEDUP_REMOVED lines=8> */
.L_x_48:
        /* <DEDUP_REMOVED lines=9> */
.L_x_47:
        /* <DEDUP_REMOVED lines=12> */
.L_x_53:
        /* <DEDUP_REMOVED lines=9> */
.L_x_52:
[----:B------:R-:W-:Y:S02]  /*25c0*/  IMAD.MOV.U32 R6, RZ, RZ, R0 ;  /* 0x000000ffff067224 */ /* 0x000fe400078e0000 */
[----:B------:R-:W-:-:S07]  /*25d0*/  IMAD.MOV.U32 R7, RZ, RZ, R3 ;  /* 0x000000ffff077224 */ /* 0x000fce00078e0003 */
.L_x_51:
[----:B------:R-:W-:Y:S05]  /*25e0*/  BSYNC.RECONVERGENT B0 ;  /* 0x0000000000007941 */ /* 0x000fea0003800200 */
.L_x_50:
        /* <DEDUP_REMOVED lines=9> */
.L_x_49:
[----:B------:R-:W-:Y:S05]  /*2680*/  BSYNC.RECONVERGENT B6 ;  /* 0x0000000000067941 */ /* 0x000fea0003800200 */
.L_x_46:
[C---:B------:R-:W-:Y:S01]  /*2690*/  R2UR UR4, R26.reuse ;  /* 0x000000001a0472ca */ /* 0x040fe200000e0000 */
[----:B0-----:R-:W-:Y:S01]  /*26a0*/  IMAD.MOV.U32 R6, RZ, RZ, R18 ;  /* 0x000000ffff067224 */ /* 0x001fe200078e0012 */
[C---:B------:R-:W-:Y:S01]  /*26b0*/  R2UR UR5, R27.reuse ;  /* 0x000000001b0572ca */ /* 0x040fe200000e0000 */
[----:B------:R-:W-:Y:S01]  /*26c0*/  IMAD.MOV.U32 R7, RZ, RZ, R19 ;  /* 0x000000ffff077224 */ /* 0x000fe200078e0013 */
[C---:B------:R-:W-:Y:S01]  /*26d0*/  R2UR UR6, R26.reuse ;  /* 0x000000001a0672ca */ /* 0x040fe200000e0000 */
[----:B------:R-:W-:Y:S01]  /*26e0*/  IMAD.MOV.U32 R4, RZ, RZ, R22 ;  /* 0x000000ffff047224 */ /* 0x000fe200078e0016 */
[----:B------:R-:W-:Y:S01]  /*26f0*/  R2UR UR7, R27 ;  /* 0x000000001b0772ca */ /* 0x000fe200000e0000 */
[----:B------:R-:W-:Y:S01]  /*2700*/  IMAD.MOV.U32 R5, RZ, RZ, R23 ;  /* 0x000000ffff057224 */ /* 0x000fe200078e0017 */
[----:B------:R-:W-:Y:S01]  /*2710*/  R2UR UR8, R26 ;  /* 0x000000001a0872ca */ /* 0x000fe200000e0000 */
[----:B------:R-:W-:Y:S01]  /*2720*/  IMAD.WIDE.U32 R8, R33, 0x8, R6 ;  /* 0x0000000821087825 */ /* 0x000fe200078e0006 */
[----:B------:R-:W-:-:S03]  /*2730*/  R2UR UR9, R27 ;  /* 0x000000001b0972ca */ /* 0x000fc600000e0000 */
[--C-:B------:R-:W-:Y:S02]  /*2740*/  IMAD.WIDE R6, R2, 0x4, R4.reuse ;  /* 0x0000000402067825 */ /* 0x100fe400078e0204 */
[----:B------:R0:W-:Y:S02]  /*2750*/  ST.E.64 desc[UR4][R8.64], R30 ;  /* 0x0000001e08007985 */ /* 0x0001e4000c101b04 */
[----:B------:R-:W-:Y:S02]  /*2760*/  IMAD.WIDE.U32 R4, R33, 0x4, R4 ;  /* 0x0000000421047825 */ /* 0x000fe400078e0004 */
[----:B------:R-:W2:Y:S04]  /*2770*/  LD.E R6, desc[UR6][R6.64] ;  /* 0x0000000606067980 */ /* 0x000ea8000c101900 */
[----:B------:R-:W2:Y:S02]  /*2780*/  LD.E R3, desc[UR8][R4.64] ;  /* 0x0000000804037980 */ /* 0x000ea4000c101900 */
[----:B--2---:R-:W-:-:S05]  /*2790*/  IMAD.IADD R3, R6, 0x1, R3 ;  /* 0x0000000106037824 */ /* 0x004fca00078e0203 */
[----:B------:R0:W-:Y:S02]  /*27a0*/  ST.E desc[UR4][R4.64], R3 ;  /* 0x0000000304007985 */ /* 0x0001e4000c101904 */
.L_x_44:
[----:B------:R-:W-:Y:S05]  /*27b0*/  BSYNC.RECONVERGENT B7 ;  /* 0x0000000000077941 */ /* 0x000fea0003800200 */
.L_x_43:
[----:B------:R-:W2:Y:S01]  /*27c0*/  LDCU UR4, c[0x0][0x398] ;  /* 0x00007300ff0477ac */ /* 0x000ea20008000800 */
[----:B---3--:R-:W-:-:S05]  /*27d0*/  VIADD R33, R33, 0x1 ;  /* 0x0000000121217836 */ /* 0x008fca0000000000 */
[----:B--2---:R-:W-:-:S13]  /*27e0*/  ISETP.NE.AND P0, PT, R33, UR4, PT ;  /* 0x0000000421007c0c */ /* 0x004fda000bf05270 */
[----:B------:R-:W-:Y:S05]  /*27f0*/  @P0 BRA `(.L_x_54) ;  /* 0xfffffff400080947 */ /* 0x000fea000383ffff */
[----:B------:R-:W-:Y:S05]  /*2800*/  BSYNC.RECONVERGENT B8 ;  /* 0x0000000000087941 */ /* 0x000fea0003800200 */
.L_x_33:
[----:B------:R-:W-:Y:S01]  /*2810*/  ISETP.NE.U32.AND P0, PT, R36, RZ, PT ;  /* 0x000000ff2400720c */ /* 0x000fe20003f05070 */
[----:B01----:R-:W-:Y:S02]  /*2820*/  IMAD.MOV.U32 R4, RZ, RZ, R36 ;  /* 0x000000ffff047224 */ /* 0x003fe400078e0024 */
[----:B------:R-:W-:Y:S01]  /*2830*/  IMAD.MOV.U32 R5, RZ, RZ, R37 ;  /* 0x000000ffff057224 */ /* 0x000fe200078e0025 */
[----:B------:R-:W-:-:S13]  /*2840*/  ISETP.NE.AND.EX P0, PT, R37, RZ, PT, P0 ;  /* 0x000000ff2500720c */ /* 0x000fda0003f05300 */
[----:B------:R-:W-:Y:S05]  /*2850*/  @P0 BRA `(.L_x_55) ;  /* 0xffffffec00c40947 */ /* 0x000fea000383ffff */
[----:B------:R-:W-:Y:S05]  /*2860*/  BSYNC.RECONVERGENT B9 ;  /* 0x0000000000097941 */ /* 0x000fea0003800200 */
.L_x_22:
[----:B------:R-:W-:Y:S01]  /*2870*/  MOV R2, 0x8 ;  /* 0x0000000800027802 */ /* 0x000fe20000000f00 */
[----:B------:R-:W-:Y:S02]  /*2880*/  IMAD.MOV.U32 R4, RZ, RZ, R28 ;  /* 0x000000ffff047224 */ /* 0x000fe400078e001c */
[----:B------:R-:W-:Y:S01]  /*2890*/  IMAD.MOV.U32 R5, RZ, RZ, R29 ;  /* 0x000000ffff057224 */ /* 0x000fe200078e001d */
[----:B------:R0:W1:Y:S06]  /*28a0*/  LDC.64 R6, c[0x4][R2] ;  /* 0x0100000002067b82 */ /* 0x00006c0000000a00 */
[----:B------:R-:W-:-:S07]  /*28b0*/  LEPC R20, `(.L_x_56) ;  /* 0x000000001014794e */ /* 0x000fce0000000000 */
[----:B01----:R-:W-:Y:S05]  /*28c0*/  CALL.ABS.NOINC R6 ;  /* 0x0000000006007343 */ /* 0x003fea0003c00000 */
.L_x_56:
[----:B------:R-:W0:Y:S01]  /*28d0*/  LDC.64 R2, c[0x4][R2] ;  /* 0x0100000002027b82 */ /* 0x000e220000000a00 */
[----:B------:R-:W-:-:S07]  /*28e0*/  CS2R R4, SRZ ;  /* 0x0000000000047805 */ /* 0x000fce000001ff00 */
[----:B------:R-:W-:-:S07]  /*28f0*/  LEPC R20, `(.L_x_11) ;  /* 0x000000001014794e */ /* 0x000fce0000000000 */
[----:B0-----:R-:W-:Y:S05]  /*2900*/  CALL.ABS.NOINC R2 ;  /* 0x0000000002007343 */ /* 0x001fea0003c00000 */
.L_x_11:
[----:B------:R-:W-:Y:S05]  /*2910*/  BSYNC.RECONVERGENT B10 ;  /* 0x00000000000a7941 */ /* 0x000fea0003800200 */
.L_x_10:
[----:B------:R-:W-:Y:S01]  /*2920*/  ISETP.NE.U32.AND P0, PT, R38, RZ, PT ;  /* 0x000000ff2600720c */ /* 0x000fe20003f05070 */
[----:B------:R-:W-:Y:S03]  /*2930*/  BSSY B7, `(.L_x_57) ;  /* 0x0000095000077945 */ /* 0x000fe60003800000 */
[----:B------:R-:W-:-:S13]  /*2940*/  ISETP.NE.AND.EX P0, PT, R39, RZ, PT, P0 ;  /* 0x000000ff2700720c */ /* 0x000fda0003f05300 */
[----:B------:R-:W-:Y:S05]  /*2950*/  @!P0 BRA `(.L_x_58) ;  /* 0x0000000800488947 */ /* 0x000fea0003800000 */
.L_x_75:
[----:B------:R-:W-:Y:S05]  /*2960*/  YIELD ;  /* 0x0000000000007946 */ /* 0x000fea0003800000 */
[----:B------:R-:W-:Y:S01]  /*2970*/  R2UR UR4, R26 ;  /* 0x000000001a0472ca */ /* 0x000fe200000e0000 */
[----:B------:R-:W-:Y:S01]  /*2980*/  IMAD.MOV.U32 R28, RZ, RZ, R38 ;  /* 0x000000ffff1c7224 */ /* 0x000fe200078e0026 */
[----:B------:R-:W-:Y:S01]  /*2990*/  R2UR UR5, R27 ;  /* 0x000000001b0572ca */ /* 0x000fe200000e0000 */
[----:B------:R-:W-:-:S12]  /*29a0*/  IMAD.MOV.U32 R29, RZ, RZ, R39 ;  /* 0x000000ffff1d7224 */ /* 0x000fd800078e0027 */
[----:B------:R-:W2:Y:S01]  /*29b0*/  LD.E.64 R8, desc[UR4][R28.64+0x8] ;  /* 0x000008041c087980 */ /* 0x000ea2000c101b00 */
[----:B------:R-:W-:Y:S01]  /*29c0*/  BSSY.RECONVERGENT B0, `(.L_x_59) ;  /* 0x0000012000007945 */ /* 0x000fe20003800200 */
[----:B-1----:R-:W-:Y:S02]  /*29d0*/  IMAD.MOV.U32 R2, RZ, RZ, R28 ;  /* 0x000000ffff027224 */ /* 0x002fe400078e001c */
[----:B0-----:R-:W-:Y:S01]  /*29e0*/  IMAD.MOV.U32 R3, RZ, RZ, R29 ;  /* 0x000000ffff037224 */ /* 0x001fe200078e001d */
[----:B--2---:R-:W-:-:S04]  /*29f0*/  ISETP.NE.U32.AND P0, PT, R8, RZ, PT ;  /* 0x000000ff0800720c */ /* 0x004fc80003f05070 */
[----:B------:R-:W-:-:S13]  /*2a00*/  ISETP.NE.AND.EX P0, PT, R9, RZ, PT, P0 ;  /* 0x000000ff0900720c */ /* 0x000fda0003f05300 */
[----:B------:R-:W-:Y:S05]  /*2a10*/  @!P0 BRA `(.L_x_60) ;  /* 0x0000000000308947 */ /* 0x000fea0003800000 */
[----:B------:R-:W-:Y:S01]  /*2a20*/  BSSY.RECONVERGENT B1, `(.L_x_60) ;  /* 0x000000b000017945 */ /* 0x000fe20003800200 */
[----:B------:R-:W-:Y:S02]  /*2a30*/  IMAD.MOV.U32 R4, RZ, RZ, R8 ;  /* 0x000000ffff047224 */ /* 0x000fe400078e0008 */
[----:B------:R-:W-:-:S07]  /*2a40*/  IMAD.MOV.U32 R5, RZ, RZ, R9 ;  /* 0x000000ffff057224 */ /* 0x000fce00078e0009 */
.L_x_61:
[----:B------:R-:W-:Y:S01]  /*2a50*/  R2UR UR4, R26 ;  /* 0x000000001a0472ca */ /* 0x000fe200000e0000 */
[----:B------:R-:W-:Y:S01]  /*2a60*/  IMAD.MOV.U32 R2, RZ, RZ, R4 ;  /* 0x000000ffff027224 */ /* 0x000fe200078e0004 */
[----:B------:R-:W-:Y:S01]  /*2a70*/  R2UR UR5, R27 ;  /* 0x000000001b0572ca */ /* 0x000fe200000e0000 */
[----:B------:R-:W-:-:S12]  /*2a80*/  IMAD.MOV.U32 R3, RZ, RZ, R5 ;  /* 0x000000ffff037224 */ /* 0x000fd800078e0005 */
[----:B------:R-:W2:Y:S02]  /*2a90*/  LD.E.64 R4, desc[UR4][R2.64+0x8] ;  /* 0x0000080402047980 */ /* 0x000ea4000c101b00 */
[----:B--2---:R-:W-:-:S04]  /*2aa0*/  ISETP.NE.U32.AND P0, PT, R4, RZ, PT ;  /* 0x000000ff0400720c */ /* 0x004fc80003f05070 */
[----:B------:R-:W-:-:S13]  /*2ab0*/  ISETP.NE.AND.EX P0, PT, R5, RZ, PT, P0 ;  /* 0x000000ff0500720c */ /* 0x000fda0003f05300 */
[----:B------:R-:W-:Y:S05]  /*2ac0*/  @P0 BRA `(.L_x_61) ;  /* 0xfffffffc00e00947 */ /* 0x000fea000383ffff */
[----:B------:R-:W-:Y:S05]  /*2ad0*/  BSYNC.RECONVERGENT B1 ;  /* 0x0000000000017941 */ /* 0x000fea0003800200 */
.L_x_60:
[----:B------:R-:W-:Y:S05]  /*2ae0*/  BSYNC.RECONVERGENT B0 ;  /* 0x0000000000007941 */ /* 0x000fea0003800200 */
.L_x_59:
[----:B------:R-:W-:Y:S02]  /*2af0*/  ISETP.NE.U32.AND P0, PT, R8, RZ, PT ;  /* 0x000000ff0800720c */ /* 0x000fe40003f05070 */
[----:B------:R-:W-:Y:S02]  /*2b00*/  R2UR UR4, R26 ;  /* 0x000000001a0472ca */ /* 0x000fe400000e0000 */
[----:B------:R-:W-:Y:S02]  /*2b10*/  R2UR UR5, R27 ;  /* 0x000000001b0572ca */ /* 0x000fe400000e0000 */
[----:B------:R-:W-:Y:S01]  /*2b20*/  ISETP.NE.AND.EX P0, PT, R9, RZ, PT, P0 ;  /* 0x000000ff0900720c */ /* 0x000fe20003f05300 */
[----:B------:R-:W-:Y:S01]  /*2b30*/  BSSY.RECONVERGENT B6, `(.L_x_62) ;  /* 0x000001f000067945 */ /* 0x000fe20003800200 */
[----:B------:R-:W-:-:S09]  /*2b40*/  CS2R R38, SRZ ;  /* 0x0000000000267805 */ /* 0x000fd2000001ff00 */
[----:B------:R0:W5:Y:S02]  /*2b50*/  LD.E R2, desc[UR4][R2.64] ;  /* 0x0000000402027980 */ /* 0x000164000c101900 */
[----:B------:R-:W-:Y:S05]  /*2b60*/  @!P0 BRA `(.L_x_63) ;  /* 0x00000000006c8947 */ /* 0x000fea0003800000 */
[----:B------:R-:W-:Y:S01]  /*2b70*/  BSSY.RECONVERGENT B0, `(.L_x_64) ;  /* 0x0000011000007945 */ /* 0x000fe20003800200 */
[----:B------:R-:W-:Y:S02]  /*2b80*/  IMAD.MOV.U32 R4, RZ, RZ, R28 ;  /* 0x000000ffff047224 */ /* 0x000fe400078e001c */
[----:B------:R-:W-:-:S07]  /*2b90*/  IMAD.MOV.U32 R5, RZ, RZ, R29 ;  /* 0x000000ffff057224 */ /* 0x000fce00078e001d */
.L_x_65:
[----:B------:R-:W-:Y:S01]  /*2ba0*/  R2UR UR4, R26 ;  /* 0x000000001a0472ca */ /* 0x000fe200000e0000 */
[----:B------:R-:W-:Y:S01]  /*2bb0*/  IMAD.MOV.U32 R6, RZ, RZ, R8 ;  /* 0x000000ffff067224 */ /* 0x000fe200078e0008 */
[----:B------:R-:W-:Y:S01]  /*2bc0*/  R2UR UR5, R27 ;  /* 0x000000001b0572ca */ /* 0x000fe200000e0000 */
[----:B------:R-:W-:-:S12]  /*2bd0*/  IMAD.MOV.U32 R7, RZ, RZ, R9 ;  /* 0x000000ffff077224 */ /* 0x000fd800078e0009 */
[----:B------:R1:W2:Y:S02]  /*2be0*/  LD.E.64 R10, desc[UR4][R6.64+0x8] ;  /* 0x00000804060a7980 */ /* 0x0002a4000c101b00 */
[----:B-1----:R-:W-:Y:S02]  /*2bf0*/  IMAD.MOV.U32 R6, RZ, RZ, R4 ;  /* 0x000000ffff067224 */ /* 0x002fe400078e0004 */
[----:B------:R-:W-:Y:S02]  /*2c00*/  IMAD.MOV.U32 R7, RZ, RZ, R5 ;  /* 0x000000ffff077224 */ /* 0x000fe400078e0005 */
[----:B------:R-:W-:Y:S02]  /*2c10*/  IMAD.MOV.U32 R4, RZ, RZ, R8 ;  /* 0x000000ffff047224 */ /* 0x000fe400078e0008 */
[----:B------:R-:W-:Y:S01]  /*2c20*/  IMAD.MOV.U32 R5, RZ, RZ, R9 ;  /* 0x000000ffff057224 */ /* 0x000fe200078e0009 */
[----:B--2---:R-:W-:Y:S01]  /*2c30*/  ISETP.NE.U32.AND P0, PT, R10, RZ, PT ;  /* 0x000000ff0a00720c */ /* 0x004fe20003f05070 */
[----:B------:R-:W-:-:S02]  /*2c40*/  IMAD.MOV.U32 R8, RZ, RZ, R10 ;  /* 0x000000ffff087224 */ /* 0x000fc400078e000a */
[----:B------:R-:W-:Y:S01]  /*2c50*/  IMAD.MOV.U32 R9, RZ, RZ, R11 ;  /* 0x000000ffff097224 */ /* 0x000fe200078e000b */
[----:B------:R-:W-:-:S13]  /*2c60*/  ISETP.NE.AND.EX P0, PT, R11, RZ, PT, P0 ;  /* 0x000000ff0b00720c */ /* 0x000fda0003f05300 */
[----:B------:R-:W-:Y:S05]  /*2c70*/  @P0 BRA `(.L_x_65) ;  /* 0xfffffffc00c80947 */ /* 0x000fea000383ffff */
[----:B------:R-:W-:Y:S05]  /*2c80*/  BSYNC.RECONVERGENT B0 ;  /* 0x0000000000007941 */ /* 0x000fea0003800200 */
.L_x_64:
[----:B------:R-:W-:Y:S02]  /*2c90*/  R2UR UR4, R26 ;  /* 0x000000001a0472ca */ /* 0x000fe400000e0000 */
[----:B------:R-:W-:Y:S02]  /*2ca0*/  R2UR UR5, R27 ;  /* 0x000000001b0572ca */ /* 0x000fe400000e0000 */
[----:B------:R-:W-:-:S04]  /*2cb0*/  MOV R0, 0x8 ;  /* 0x0000000800007802 */ /* 0x000fc80000000f00 */
[----:B------:R1:W2:Y:S07]  /*2cc0*/  LDC.64 R8, c[0x4][R0] ;  /* 0x0100000000087b82 */ /* 0x0002ae0000000a00 */
[----:B------:R1:W-:Y:S02]  /*2cd0*/  ST.E.64 desc[UR4][R6.64+0x8], RZ ;  /* 0x000008ff06007985 */ /* 0x0003e4000c101b04 */
[----:B------:R-:W-:-:S07]  /*2ce0*/  LEPC R20, `(.L_x_66) ;  /* 0x000000001014794e */ /* 0x000fce0000000000 */
[----:B012--5:R-:W-:Y:S05]  /*2cf0*/  CALL.ABS.NOINC R8 ;  /* 0x0000000008007343 */ /* 0x027fea0003c00000 */
.L_x_66:
[----:B------:R-:W-:Y:S02]  /*2d00*/  IMAD.MOV.U32 R38, RZ, RZ, R28 ;  /* 0x000000ffff267224 */ /* 0x000fe400078e001c */
[----:B------:R-:W-:-:S07]  /*2d10*/  IMAD.MOV.U32 R39, RZ, RZ, R29 ;  /* 0x000000ffff277224 */ /* 0x000fce00078e001d */
.L_x_63:
[----:B------:R-:W-:Y:S05]  /*2d20*/  BSYNC.RECONVERGENT B6 ;  /* 0x0000000000067941 */ /* 0x000fea0003800200 */
.L_x_62:
[----:B------:R-:W-:Y:S01]  /*2d30*/  R2UR UR4, R26 ;  /* 0x000000001a0472ca */ /* 0x000fe200000e0000 */
[----:B------:R-:W-:Y:S01]  /*2d40*/  IMAD.MOV.U32 R36, RZ, RZ, R18 ;  /* 0x000000ffff247224 */ /* 0x000fe200078e0012 */
[----:B------:R-:W-:Y:S01]  /*2d50*/  R2UR UR5, R27 ;  /* 0x000000001b0572ca */ /* 0x000fe200000e0000 */
[----:B------:R-:W-:Y:S02]  /*2d60*/  IMAD.MOV.U32 R37, RZ, RZ, R19 ;  /* 0x000000ffff257224 */ /* 0x000fe400078e0013 */
[----:B-----5:R-:W-:-:S10]  /*2d70*/  IMAD.WIDE R36, R2, 0x8, R36 ;  /* 0x0000000802247825 */ /* 0x020fd400078e0224 */
[----:B------:R-:W2:Y:S01]  /*2d80*/  LD.E.64 R4, desc[UR4][R36.64] ;  /* 0x0000000424047980 */ /* 0x000ea2000c101b00 */
[----:B------:R-:W-:Y:S01]  /*2d90*/  BSSY.RECONVERGENT B6, `(.L_x_67) ;  /* 0x0000041000067945 */ /* 0x000fe20003800200 */
[----:B------:R-:W-:Y:S01]  /*2da0*/  IMAD.WIDE R32, R2, 0x4, R16 ;  /* 0x0000000402207825 */ /* 0x000fe200078e0210 */
[----:B--2---:R-:W-:-:S04]  /*2db0*/  ISETP.NE.U32.AND P0, PT, R4, RZ, PT ;  /* 0x000000ff0400720c */ /* 0x004fc80003f05070 */
[----:B------:R-:W-:-:S13]  /*2dc0*/  ISETP.NE.AND.EX P0, PT, R5, RZ, PT, P0 ;  /* 0x000000ff0500720c */ /* 0x000fda0003f05300 */
[----:B------:R-:W-:Y:S05]  /*2dd0*/  @!P0 BRA `(.L_x_68) ;  /* 0x0000000000f08947 */ /* 0x000fea0003800000 */
[----:B------:R-:W-:Y:S02]  /*2de0*/  IMAD.MOV.U32 R30, RZ, RZ, R22 ;  /* 0x000000ffff1e7224 */ /* 0x000fe400078e0016 */
[----:B------:R-:W-:Y:S02]  /*2df0*/  IMAD.MOV.U32 R31, RZ, RZ, R23 ;  /* 0x000000ffff1f7224 */ /* 0x000fe400078e0017 */
[----:B------:R-:W-:-:S07]  /*2e00*/  IMAD.WIDE R30, R2, 0x4, R30 ;  /* 0x00000004021e7825 */ /* 0x000fce00078e021e */
.L_x_72:
        /* <DEDUP_REMOVED lines=8> */
[----:B------:R-:W-:-:S06]  /*2e90*/  MOV R6, 0x8 ;  /* 0x0000000800067802 */ /* 0x000fcc0000000f00 */
[----:B------:R-:W2:Y:S02]  /*2ea0*/  LDC.64 R6, c[0x4][R6] ;  /* 0x0100000006067b82 */ /* 0x000ea40000000a00 */
[----:B------:R-:W-:-:S07]  /*2eb0*/  LEPC R20, `(.L_x_69) ;  /* 0x000000001014794e */ /* 0x000fce0000000000 */
[----:B012--5:R-:W-:Y:S05]  /*2ec0*/  CALL.ABS.NOINC R6 ;  /* 0x0000000006007343 */ /* 0x027fea0003c00000 */
.L_x_69:
[C---:B------:R-:W-:Y:S02]  /*2ed0*/  R2UR UR4, R26.reuse ;  /* 0x000000001a0472ca */ /* 0x040fe400000e0000 */
[C---:B------:R-:W-:Y:S02]  /*2ee0*/  R2UR UR5, R27.reuse ;  /* 0x000000001b0572ca */ /* 0x040fe400000e0000 */
[----:B------:R-:W-:Y:S02]  /*2ef0*/  R2UR UR6, R26 ;  /* 0x000000001a0672ca */ /* 0x000fe400000e0000 */
[----:B------:R-:W-:Y:S01]  /*2f00*/  R2UR UR7, R27 ;  /* 0x000000001b0772ca */ /* 0x000fe200000e0000 */
[----:B------:R-:W-:-:S08]  /*2f10*/  IMAD.MOV.U32 R4, RZ, RZ, R22 ;  /* 0x000000ffff047224 */ /* 0x000fd000078e0016 */
[----:B------:R0:W-:Y:S04]  /*2f20*/  ST.E.64 desc[UR4][R36.64], R28 ;  /* 0x0000001c24007985 */ /* 0x0001e8000c101b04 */
[----:B------:R-:W2:Y:S01]  /*2f30*/  LD.E R3, desc[UR6][R30.64] ;  /* 0x000000061e037980 */ /* 0x000ea2000c101900 */
[----:B------:R-:W-:Y:S02]  /*2f40*/  IMAD.MOV.U32 R5, RZ, RZ, R23 ;  /* 0x000000ffff057224 */ /* 0x000fe400078e0017 */
[----:B------:R-:W-:-:S05]  /*2f50*/  IMAD.WIDE R4, R34, 0x4, R4 ;  /* 0x0000000422047825 */ /* 0x000fca00078e0204 */
[----:B------:R-:W3:Y:S01]  /*2f60*/  LD.E R0, desc[UR4][R4.64] ;  /* 0x0000000404007980 */ /* 0x000ee2000c101900 */
[----:B------:R-:W-:Y:S01]  /*2f70*/  BSSY.RECONVERGENT B0, `(.L_x_70) ;  /* 0x000000e000007945 */ /* 0x000fe20003800200 */
[----:B--2---:R-:W-:-:S04]  /*2f80*/  I2FP.F32.S32 R3, R3 ;  /* 0x0000000300037245 */ /* 0x004fc80000201400 */
[----:B------:R-:W1:Y:S01]  /*2f90*/  MUFU.RCP R6, R3 ;  /* 0x0000000300067308 */ /* 0x000e620000001000 */
[----:B---3--:R-:W-:-:S07]  /*2fa0*/  I2FP.F32.S32 R0, R0 ;  /* 0x0000000000007245 */ /* 0x008fce0000201400 */
[----:B------:R-:W2:Y:S01]  /*2fb0*/  FCHK P0, R0, R3 ;  /* 0x0000000300007302 */ /* 0x000ea20000000000 */
[----:B-1----:R-:W-:-:S04]  /*2fc0*/  FFMA R7, -R3, R6, 1 ;  /* 0x3f80000003077423 */ /* 0x002fc80000000106 */
[----:B------:R-:W-:-:S04]  /*2fd0*/  FFMA R7, R6, R7, R6 ;  /* 0x0000000706077223 */ /* 0x000fc80000000006 */
[----:B------:R-:W-:-:S04]  /*2fe0*/  FFMA R6, R0, R7, RZ ;  /* 0x0000000700067223 */ /* 0x000fc800000000ff */
[----:B------:R-:W-:-:S04]  /*2ff0*/  FFMA R8, -R3, R6, R0 ;  /* 0x0000000603087223 */ /* 0x000fc80000000100 */
[----:B------:R-:W-:Y:S01]  /*3000*/  FFMA R10, R7, R8, R6 ;  /* 0x00000008070a7223 */ /* 0x000fe20000000006 */
[----:B0-2---:R-:W-:Y:S06]  /*3010*/  @!P0 BRA `(.L_x_71) ;  /* 0x00000000000c8947 */ /* 0x005fec0003800000 */
[----:B------:R-:W-:-:S07]  /*3020*/  MOV R4, 0x3040 ;  /* 0x0000304000047802 */ /* 0x000fce0000000f00 */
[----:B------:R-:W-:Y:S05]  /*3030*/  CALL.REL.NOINC `($__internal_0_$__cuda_sm3x_div_rn_noftz_f32_slowpath) ;  /* 0x0000000000f07944 */ /* 0x000fea0003c00000 */
[----:B------:R-:W-:-:S07]  /*3040*/  IMAD.MOV.U32 R10, RZ, RZ, R0 ;  /* 0x000000ffff0a7224 */ /* 0x000fce00078e0000 */
.L_x_71:
[----:B------:R-:W-:Y:S05]  /*3050*/  BSYNC.RECONVERGENT B0 ;  /* 0x0000000000007941 */ /* 0x000fea0003800200 */
.L_x_70:
[----:B------:R-:W-:Y:S02]  /*3060*/  R2UR UR4, R26 ;  /* 0x000000001a0472ca */ /* 0x000fe400000e0000 */
[----:B------:R-:W-:-:S13]  /*3070*/  R2UR UR5, R27 ;  /* 0x000000001b0572ca */ /* 0x000fda00000e0000 */
[----:B------:R-:W2:Y:S01]  /*3080*/  LD.E R0, desc[UR4][R32.64] ;  /* 0x0000000420007980 */ /* 0x000ea2000c101900 */
[----:B------:R-:W-:Y:S02]  /*3090*/  IMAD.MOV.U32 R6, RZ, RZ, R16 ;  /* 0x000000ffff067224 */ /* 0x000fe400078e0010 */
[----:B------:R-:W-:Y:S02]  /*30a0*/  IMAD.MOV.U32 R7, RZ, RZ, R17 ;  /* 0x000000ffff077224 */ /* 0x000fe400078e0011 */
[----:B------:R-:W-:-:S05]  /*30b0*/  IMAD.WIDE R6, R34, 0x4, R6 ;  /* 0x0000000422067825 */ /* 0x000fca00078e0206 */
[----:B------:R-:W3:Y:S01]  /*30c0*/  LD.E R3, desc[UR4][R6.64] ;  /* 0x0000000406037980 */ /* 0x000ee2000c101900 */
[----:B------:R-:W-:Y:S01]  /*30d0*/  F2F.F64.F32 R4, R10 ;  /* 0x0000000a00047310 */ /* 0x000fe20000201800 */
[----:B------:R-:W-:Y:S02]  /*30e0*/  R2UR UR6, R26 ;  /* 0x000000001a0672ca */ /* 0x000fe400000e0000 */
[----:B------:R-:W-:-:S05]  /*30f0*/  R2UR UR7, R27 ;  /* 0x000000001b0772ca */ /* 0x000fca00000e0000 */
[----:B--2---:R-:W0:Y:S02]  /*3100*/  F2F.F64.F32 R8, R0 ;  /* 0x0000000000087310 */ /* 0x004e240000201800 */
[----:B0-----:R-:W-:-:S08]  /*3110*/  DADD R8, R8, 1 ;  /* 0x3ff0000008087429 */ /* 0x001fd00000000000 */
[----:B------:R-:W-:-:S10]  /*3120*/  DMUL R8, R4, R8 ;  /* 0x0000000804087228 */ /* 0x000fd40000000000 */
[----:B------:R-:W3:Y:S02]  /*3130*/  F2F.F32.F64 R8, R8 ;  /* 0x0000000800087310 */ /* 0x000ee40000301000 */
[----:B---3--:R-:W-:-:S05]  /*3140*/  FADD R3, R8, R3 ;  /* 0x0000000308037221 */ /* 0x008fca0000000000 */
[----:B------:R1:W-:Y:S04]  /*3150*/  ST.E desc[UR4][R6.64], R3 ;  /* 0x0000000306007985 */ /* 0x0003e8000c101904 */
[----:B------:R-:W2:Y:S02]  /*3160*/  LD.E.64 R4, desc[UR6][R36.64] ;  /* 0x0000000624047980 */ /* 0x000ea4000c101b00 */
[----:B--2---:R-:W-:-:S04]  /*3170*/  ISETP.NE.U32.AND P0, PT, R4, RZ, PT ;  /* 0x000000ff0400720c */ /* 0x004fc80003f05070 */
[----:B------:R-:W-:-:S13]  /*3180*/  ISETP.NE.AND.EX P0, PT, R5, RZ, PT, P0 ;  /* 0x000000ff0500720c */ /* 0x000fda0003f05300 */
[----:B-1----:R-:W-:Y:S05]  /*3190*/  @P0 BRA `(.L_x_72) ;  /* 0xfffffffc001c0947 */ /* 0x002fea000383ffff */
.L_x_68:
[----:B------:R-:W-:Y:S05]  /*31a0*/  BSYNC.RECONVERGENT B6 ;  /* 0x0000000000067941 */ /* 0x000fea0003800200 */
.L_x_67:
[----:B------:R-:W-:Y:S01]  /*31b0*/  ISETP.NE.AND P0, PT, R2, R35, PT ;  /* 0x000000230200720c */ /* 0x000fe20003f05270 */
[----:B------:R-:W-:-:S12]  /*31c0*/  BSSY.RECONVERGENT B0, `(.L_x_73) ;  /* 0x0000008000007945 */ /* 0x000fd80003800200 */
[----:B------:R-:W-:Y:S05]  /*31d0*/  @!P0 BRA `(.L_x_74) ;  /* 0x0000000000188947 */ /* 0x000fea0003800000 */
[----:B------:R-:W-:Y:S01]  /*31e0*/  R2UR UR4, R26 ;  /* 0x000000001a0472ca */ /* 0x000fe200000e0000 */
[----:B------:R-:W0:Y:S01]  /*31f0*/  LDC.64 R4, c[0x0][0x390] ;  /* 0x0000e400ff047b82 */ /* 0x000e220000000a00 */
[----:B------:R-:W-:-:S13]  /*3200*/  R2UR UR5, R27 ;  /* 0x000000001b0572ca */ /* 0x000fda00000e0000 */
[----:B------:R-:W2:Y:S01]  /*3210*/  LD.E R33, desc[UR4][R32.64] ;  /* 0x0000000420217980 */ /* 0x000ea2000c101900 */
[----:B0-----:R-:W-:-:S05]  /*3220*/  IMAD.WIDE R2, R2, 0x4, R4 ;  /* 0x0000000402027825 */ /* 0x001fca00078e0204 */
[----:B--2---:R1:W-:Y:S02]  /*3230*/  REDG.E.ADD.F32.FTZ.RN.STRONG.GPU desc[UR4][R2.64], R33 ;  /* 0x00000021020079a6 */ /* 0x0043e4000c12f304 */
.L_x_74:
[----:B------:R-:W-:Y:S05]  /*3240*/  BSYNC.RECONVERGENT B0 ;  /* 0x0000000000007941 */ /* 0x000fea0003800200 */
.L_x_73:
[----:B------:R-:W-:-:S04]  /*3250*/  ISETP.NE.U32.AND P0, PT, R38, RZ, PT ;  /* 0x000000ff2600720c */ /* 0x000fc80003f05070 */
[----:B------:R-:W-:-:S13]  /*3260*/  ISETP.NE.AND.EX P0, PT, R39, RZ, PT, P0 ;  /* 0x000000ff2700720c */ /* 0x000fda0003f05300 */
[----:B------:R-:W-:Y:S05]  /*3270*/  @P0 BRA `(.L_x_75) ;  /* 0xfffffff400b80947 */ /* 0x000fea000383ffff */
.L_x_58:
[----:B------:R-:W-:Y:S05]  /*3280*/  BSYNC B7 ;  /* 0x0000000000077941 */ /* 0x000fea0003800000 */
.L_x_57:
[----:B-1----:R-:W-:Y:S02]  /*3290*/  MOV R2, 0x8 ;  /* 0x0000000800027802 */ /* 0x002fe40000000f00 */
[----:B------:R-:W-:Y:S02]  /*32a0*/  CS2R R4, SRZ ;  /* 0x0000000000047805 */ /* 0x000fe4000001ff00 */
[----:B------:R1:W2:Y:S05]  /*32b0*/  LDC.64 R6, c[0x4][R2] ;  /* 0x0100000002067b82 */ /* 0x0002aa0000000a00 */
[----:B------:R-:W-:-:S07]  /*32c0*/  LEPC R20, `(.L_x_76) ;  /* 0x000000001014794e */ /* 0x000fce0000000000 */
[----:B012---:R-:W-:Y:S05]  /*32d0*/  CALL.ABS.NOINC R6 ;  /* 0x0000000006007343 */ /* 0x007fea0003c00000 */
.L_x_76:
[----:B------:R0:W1:Y:S01]  /*32e0*/  LDC.64 R6, c[0x4][R2] ;  /* 0x0100000002067b82 */ /* 0x0000620000000a00 */
[----:B------:R-:W-:Y:S02]  /*32f0*/  IMAD.MOV.U32 R4, RZ, RZ, R18 ;  /* 0x000000ffff047224 */ /* 0x000fe400078e0012 */
[----:B------:R-:W-:-:S07]  /*3300*/  IMAD.MOV.U32 R5, RZ, RZ, R19 ;  /* 0x000000ffff057224 */ /* 0x000fce00078e0013 */
[----:B------:R-:W-:-:S07]  /*3310*/  LEPC R20, `(.L_x_77) ;  /* 0x000000001014794e */ /* 0x000fce0000000000 */
[----:B01----:R-:W-:Y:S05]  /*3320*/  CALL.ABS.NOINC R6 ;  /* 0x0000000006007343 */ /* 0x003fea0003c00000 */
.L_x_77:
[----:B------:R0:W1:Y:S01]  /*3330*/  LDC.64 R6, c[0x4][R2] ;  /* 0x0100000002067b82 */ /* 0x0000620000000a00 */
[----:B------:R-:W-:Y:S02]  /*3340*/  IMAD.MOV.U32 R4, RZ, RZ, R24 ;  /* 0x000000ffff047224 */ /* 0x000fe400078e0018 */
[----:B------:R-:W-:-:S07]  /*3350*/  IMAD.MOV.U32 R5, RZ, RZ, R25 ;  /* 0x000000ffff057224 */ /* 0x000fce00078e0019 */
[----:B------:R-:W-:-:S07]  /*3360*/  LEPC R20, `(.L_x_78) ;  /* 0x000000001014794e */ /* 0x000fce0000000000 */
[----:B01----:R-:W-:Y:S05]  /*3370*/  CALL.ABS.NOINC R6 ;  /* 0x0000000006007343 */ /* 0x003fea0003c00000 */
.L_x_78:
[----:B------:R-:W0:Y:S01]  /*3380*/  LDC.64 R2, c[0x4][R2] ;  /* 0x0100000002027b82 */ /* 0x000e220000000a00 */
[----:B------:R-:W-:Y:S02]  /*3390*/  IMAD.MOV.U32 R4, RZ, RZ, R16 ;  /* 0x000000ffff047224 */ /* 0x000fe400078e0010 */
[----:B------:R-:W-:-:S07]  /*33a0*/  IMAD.MOV.U32 R5, RZ, RZ, R17 ;  /* 0x000000ffff057224 */ /* 0x000fce00078e0011 */
[----:B------:R-:W-:-:S07]  /*33b0*/  LEPC R20, `(.L_x_79) ;  /* 0x000000001014794e */ /* 0x000fce0000000000 */
[----:B0-----:R-:W-:Y:S05]  /*33c0*/  CALL.ABS.NOINC R2 ;  /* 0x0000000002007343 */ /* 0x001fea0003c00000 */
.L_x_79:
[----:B------:R-:W-:Y:S05]  /*33d0*/  WARPSYNC.ALL ;  /* 0x0000000000007948 */ /* 0x000fea0003800000 */
[----:B------:R-:W-:Y:S06]  /*33e0*/  BAR.SYNC.DEFER_BLOCKING 0x0 ;  /* 0x0000000000007b1d */ /* 0x000fec0000010000 */
[----:B------:R-:W-:Y:S05]  /*33f0*/  EXIT ;  /* 0x000000000000794d */ /* 0x000fea0003800000 */
        .weak           $__internal_0_$__cuda_sm3x_div_rn_noftz_f32_slowpath
        .type           $__internal_0_$__cuda_sm3x_div_rn_noftz_f32_slowpath,@function
        .size           $__internal_0_$__cuda_sm3x_div_rn_noftz_f32_slowpath,(.L_x_92 - $__internal_0_$__cuda_sm3x_div_rn_noftz_f32_slowpath)
$__internal_0_$__cuda_sm3x_div_rn_noftz_f32_slowpath:
[--C-:B------:R-:W-:Y:S01]  /*3400*/  SHF.R.U32.HI R5, RZ, 0x17, R3.reuse ;  /* 0x00000017ff057819 */ /* 0x100fe20000011603 */
[----:B------:R-:W-:Y:S01]  /*3410*/  BSSY.RECONVERGENT B1, `(.L_x_80) ;  /* 0x0000064000017945 */ /* 0x000fe20003800200 */
[--C-:B------:R-:W-:Y:S01]  /*3420*/  SHF.R.U32.HI R6, RZ, 0x17, R0.reuse ;  /* 0x00000017ff067819 */ /* 0x100fe20000011600 */
[----:B------:R-:W-:Y:S01]  /*3430*/  IMAD.MOV.U32 R7, RZ, RZ, R0 ;  /* 0x000000ffff077224 */ /* 0x000fe200078e0000 */
[----:B------:R-:W-:Y:S01]  /*3440*/  LOP3.LUT R5, R5, 0xff, RZ, 0xc0, !PT ;  /* 0x000000ff05057812 */ /* 0x000fe200078ec0ff */
[----:B------:R-:W-:Y:S01]  /*3450*/  IMAD.MOV.U32 R8, RZ, RZ, R3 ;  /* 0x000000ffff087224 */ /* 0x000fe200078e0003 */
[----:B------:R-:W-:-:S03]  /*3460*/  LOP3.LUT R10, R6, 0xff, RZ, 0xc0, !PT ;  /* 0x000000ff060a7812 */ /* 0x000fc600078ec0ff */
[----:B------:R-:W-:Y:S02]  /*3470*/  VIADD R11, R5, 0xffffffff ;  /* 0xffffffff050b7836 */ /* 0x000fe40000000000 */
[----:B------:R-:W-:-:S03]  /*3480*/  VIADD R9, R10, 0xffffffff ;  /* 0xffffffff0a097836 */ /* 0x000fc60000000000 */
[----:B------:R-:W-:-:S04]  /*3490*/  ISETP.GT.U32.AND P0, PT, R11, 0xfd, PT ;  /* 0x000000fd0b00780c */ /* 0x000fc80003f04070 */
[----:B------:R-:W-:-:S13]  /*34a0*/  ISETP.GT.U32.OR P0, PT, R9, 0xfd, P0 ;  /* 0x000000fd0900780c */ /* 0x000fda0000704470 */
[----:B------:R-:W-:Y:S01]  /*34b0*/  @!P0 IMAD.MOV.U32 R6, RZ, RZ, RZ ;  /* 0x000000ffff068224 */ /* 0x000fe200078e00ff */
[----:B------:R-:W-:Y:S06]  /*34c0*/  @!P0 BRA `(.L_x_81) ;  /* 0x00000000005c8947 */ /* 0x000fec0003800000 */
[----:B------:R-:W-:Y:S02]  /*34d0*/  FSETP.GTU.FTZ.AND P0, PT, |R0|, +INF , PT ;  /* 0x7f8000000000780b */ /* 0x000fe40003f1c200 */
[----:B------:R-:W-:-:S04]  /*34e0*/  FSETP.GTU.FTZ.AND P1, PT, |R3|, +INF , PT ;  /* 0x7f8000000300780b */ /* 0x000fc80003f3c200 */
[----:B------:R-:W-:-:S13]  /*34f0*/  PLOP3.LUT P0, PT, P0, P1, PT, 0xf8, 0x8f ;  /* 0x00000000008f781c */ /* 0x000fda0000703f70 */
[----:B------:R-:W-:Y:S05]  /*3500*/  @P0 BRA `(.L_x_82) ;  /* 0x00000004004c0947 */ /* 0x000fea0003800000 */
[----:B------:R-:W-:-:S13]  /*3510*/  LOP3.LUT P0, RZ, R8, 0x7fffffff, R7, 0xc8, !PT ;  /* 0x7fffffff08ff7812 */ /* 0x000fda000780c807 */
[----:B------:R-:W-:Y:S05]  /*3520*/  @!P0 BRA `(.L_x_83) ;  /* 0x00000004003c8947 */ /* 0x000fea0003800000 */
[C---:B------:R-:W-:Y:S02]  /*3530*/  FSETP.NEU.FTZ.AND P0, PT, |R0|.reuse, +INF , PT ;  /* 0x7f8000000000780b */ /* 0x040fe40003f1d200 */
[----:B------:R-:W-:Y:S02]  /*3540*/  FSETP.NEU.FTZ.AND P2, PT, |R3|, +INF , PT ;  /* 0x7f8000000300780b */ /* 0x000fe40003f5d200 */
[----:B------:R-:W-:-:S11]  /*3550*/  FSETP.NEU.FTZ.AND P1, PT, |R0|, +INF , PT ;  /* 0x7f8000000000780b */ /* 0x000fd60003f3d200 */
[----:B------:R-:W-:Y:S05]  /*3560*/  @!P2 BRA !P0, `(.L_x_83) ;  /* 0x00000004002ca947 */ /* 0x000fea0004000000 */
[----:B------:R-:W-:-:S04]  /*3570*/  LOP3.LUT P0, RZ, R7, 0x7fffffff, RZ, 0xc0, !PT ;  /* 0x7fffffff07ff7812 */ /* 0x000fc8000780c0ff */
[----:B------:R-:W-:-:S13]  /*3580*/  PLOP3.LUT P0, PT, P2, P0, PT, 0x2f, 0xf2 ;  /* 0x0000000000f2781c */ /* 0x000fda0001700577 */
[----:B------:R-:W-:Y:S05]  /*3590*/  @P0 BRA `(.L_x_84) ;  /* 0x0000000400180947 */ /* 0x000fea0003800000 */
[----:B------:R-:W-:-:S04]  /*35a0*/  LOP3.LUT P0, RZ, R8, 0x7fffffff, RZ, 0xc0, !PT ;  /* 0x7fffffff08ff7812 */ /* 0x000fc8000780c0ff */
[----:B------:R-:W-:-:S13]  /*35b0*/  PLOP3.LUT P0, PT, P1, P0, PT, 0x2f, 0xf2 ;  /* 0x0000000000f2781c */ /* 0x000fda0000f00577 */
[----:B------:R-:W-:Y:S05]  /*35c0*/  @P0 BRA `(.L_x_85) ;  /* 0x0000000400000947 */ /* 0x000fea0003800000 */
[----:B------:R-:W-:Y:S02]  /*35d0*/  ISETP.GE.AND P0, PT, R9, RZ, PT ;  /* 0x000000ff0900720c */ /* 0x000fe40003f06270 */
[----:B------:R-:W-:-:S11]  /*35e0*/  ISETP.GE.AND P1, PT, R11, RZ, PT ;  /* 0x000000ff0b00720c */ /* 0x000fd60003f26270 */
[----:B------:R-:W-:Y:S02]  /*35f0*/  @P0 IMAD.MOV.U32 R6, RZ, RZ, RZ ;  /* 0x000000ffff060224 */ /* 0x000fe400078e00ff */
[----:B------:R-:W-:Y:S01]  /*3600*/  @!P0 FFMA R7, R0, 1.84467440737095516160e+19, RZ ;  /* 0x5f80000000078823 */ /* 0x000fe200000000ff */
[----:B------:R-:W-:Y:S02]  /*3610*/  @!P0 IMAD.MOV.U32 R6, RZ, RZ, -0x40 ;  /* 0xffffffc0ff068424 */ /* 0x000fe400078e00ff */
[----:B------:R-:W-:Y:S02]  /*3620*/  @!P1 FFMA R8, R3, 1.84467440737095516160e+19, RZ ;  /* 0x5f80000003089823 */ /* 0x000fe400000000ff */
[----:B------:R-:W-:-:S07]  /*3630*/  @!P1 VIADD R6, R6, 0x40 ;  /* 0x0000004006069836 */ /* 0x000fce0000000000 */
.L_x_81:
[----:B------:R-:W-:Y:S01]  /*3640*/  LEA R3, R5, 0xc0800000, 0x17 ;  /* 0xc080000005037811 */ /* 0x000fe200078eb8ff */
[----:B------:R-:W-:Y:S01]  /*3650*/  VIADD R10, R10, 0xffffff81 ;  /* 0xffffff810a0a7836 */ /* 0x000fe20000000000 */
[----:B------:R-:W-:Y:S03]  /*3660*/  BSSY.RECONVERGENT B2, `(.L_x_86) ;  /* 0x0000035000027945 */ /* 0x000fe60003800200 */
[----:B------:R-:W-:Y:S02]  /*3670*/  IMAD.IADD R9, R8, 0x1, -R3 ;  /* 0x0000000108097824 */ /* 0x000fe400078e0a03 */
[C---:B------:R-:W-:Y:S02]  /*3680*/  IMAD R0, R10.reuse, -0x800000, R7 ;  /* 0xff8000000a007824 */ /* 0x040fe400078e0207 */
[----:B------:R0:W1:Y:S01]  /*3690*/  MUFU.RCP R3, R9 ;  /* 0x0000000900037308 */ /* 0x0000620000001000 */
[----:B------:R-:W-:Y:S01]  /*36a0*/  FADD.FTZ R11, -R9, -RZ ;  /* 0x800000ff090b7221 */ /* 0x000fe20000010100 */
[----:B0-----:R-:W-:-:S05]  /*36b0*/  IADD3 R9, PT, PT, R10, 0x7f, -R5 ;  /* 0x0000007f0a097810 */ /* 0x001fca0007ffe805 */
[----:B------:R-:W-:Y:S02]  /*36c0*/  IMAD.IADD R9, R9, 0x1, R6 ;  /* 0x0000000109097824 */ /* 0x000fe400078e0206 */
[----:B-1----:R-:W-:-:S04]  /*36d0*/  FFMA R8, R3, R11, 1 ;  /* 0x3f80000003087423 */ /* 0x002fc8000000000b */
[----:B------:R-:W-:-:S04]  /*36e0*/  FFMA R3, R3, R8, R3 ;  /* 0x0000000803037223 */ /* 0x000fc80000000003 */
[----:B------:R-:W-:-:S04]  /*36f0*/  FFMA R8, R0, R3, RZ ;  /* 0x0000000300087223 */ /* 0x000fc800000000ff */
[----:B------:R-:W-:-:S04]  /*3700*/  FFMA R7, R11, R8, R0 ;  /* 0x000000080b077223 */ /* 0x000fc80000000000 */
[----:B------:R-:W-:-:S04]  /*3710*/  FFMA R8, R3, R7, R8 ;  /* 0x0000000703087223 */ /* 0x000fc80000000008 */
[----:B------:R-:W-:-:S04]  /*3720*/  FFMA R7, R11, R8, R0 ;  /* 0x000000080b077223 */ /* 0x000fc80000000000 */
[----:B------:R-:W-:-:S05]  /*3730*/  FFMA R0, R3, R7, R8 ;  /* 0x0000000703007223 */ /* 0x000fca0000000008 */
[----:B------:R-:W-:-:S04]  /*3740*/  SHF.R.U32.HI R5, RZ, 0x17, R0 ;  /* 0x00000017ff057819 */ /* 0x000fc80000011600 */
[----:B------:R-:W-:-:S05]  /*3750*/  LOP3.LUT R5, R5, 0xff, RZ, 0xc0, !PT ;  /* 0x000000ff05057812 */ /* 0x000fca00078ec0ff */
[----:B------:R-:W-:-:S04]  /*3760*/  IMAD.IADD R10, R5, 0x1, R9 ;  /* 0x00000001050a7824 */ /* 0x000fc800078e0209 */
[----:B------:R-:W-:-:S05]  /*3770*/  VIADD R5, R10, 0xffffffff ;  /* 0xffffffff0a057836 */ /* 0x000fca0000000000 */
[----:B------:R-:W-:-:S13]  /*3780*/  ISETP.GE.U32.AND P0, PT, R5, 0xfe, PT ;  /* 0x000000fe0500780c */ /* 0x000fda0003f06070 */
[----:B------:R-:W-:Y:S05]  /*3790*/  @!P0 BRA `(.L_x_87) ;  /* 0x0000000000808947 */ /* 0x000fea0003800000 */
[----:B------:R-:W-:-:S13]  /*37a0*/  ISETP.GT.AND P0, PT, R10, 0xfe, PT ;  /* 0x000000fe0a00780c */ /* 0x000fda0003f04270 */
[----:B------:R-:W-:Y:S05]  /*37b0*/  @P0 BRA `(.L_x_88) ;  /* 0x00000000006c0947 */ /* 0x000fea0003800000 */
[----:B------:R-:W-:-:S13]  /*37c0*/  ISETP.GE.AND P0, PT, R10, 0x1, PT ;  /* 0x000000010a00780c */ /* 0x000fda0003f06270 */
[----:B------:R-:W-:Y:S05]  /*37d0*/  @P0 BRA `(.L_x_89) ;  /* 0x0000000000740947 */ /* 0x000fea0003800000 */
[----:B------:R-:W-:Y:S02]  /*37e0*/  ISETP.GE.AND P0, PT, R10, -0x18, PT ;  /* 0xffffffe80a00780c */ /* 0x000fe40003f06270 */
[----:B------:R-:W-:-:S11]  /*37f0*/  LOP3.LUT R0, R0, 0x80000000, RZ, 0xc0, !PT ;  /* 0x8000000000007812 */ /* 0x000fd600078ec0ff */
[----:B------:R-:W-:Y:S05]  /*3800*/  @!P0 BRA `(.L_x_89) ;  /* 0x0000000000688947 */ /* 0x000fea0003800000 */
[-CC-:B------:R-:W-:Y:S01]  /*3810*/  FFMA.RZ R5, R3, R7.reuse, R8.reuse ;  /* 0x0000000703057223 */ /* 0x180fe2000000c008 */
[C---:B------:R-:W-:Y:S02]  /*3820*/  ISETP.NE.AND P2, PT, R10.reuse, RZ, PT ;  /* 0x000000ff0a00720c */ /* 0x040fe40003f45270 */
[C---:B------:R-:W-:Y:S02]  /*3830*/  ISETP.NE.AND P1, PT, R10.reuse, RZ, PT ;  /* 0x000000ff0a00720c */ /* 0x040fe40003f25270 */
[----:B------:R-:W-:Y:S01]  /*3840*/  LOP3.LUT R6, R5, 0x7fffff, RZ, 0xc0, !PT ;  /* 0x007fffff05067812 */ /* 0x000fe200078ec0ff */
[CCC-:B------:R-:W-:Y:S01]  /*3850*/  FFMA.RP R5, R3.reuse, R7.reuse, R8.reuse ;  /* 0x0000000703057223 */ /* 0x1c0fe20000008008 */
[----:B------:R-:W-:Y:S01]  /*3860*/  FFMA.RM R8, R3, R7, R8 ;  /* 0x0000000703087223 */ /* 0x000fe20000004008 */
[----:B------:R-:W-:Y:S01]  /*3870*/  VIADD R3, R10, 0x20 ;  /* 0x000000200a037836 */ /* 0x000fe20000000000 */
[----:B------:R-:W-:Y:S01]  /*3880*/  LOP3.LUT R6, R6, 0x800000, RZ, 0xfc, !PT ;  /* 0x0080000006067812 */ /* 0x000fe200078efcff */
[----:B------:R-:W-:-:S02]  /*3890*/  IMAD.MOV R7, RZ, RZ, -R10 ;  /* 0x000000ffff077224 */ /* 0x000fc400078e0a0a */
[----:B------:R-:W-:Y:S02]  /*38a0*/  FSETP.NEU.FTZ.AND P0, PT, R5, R8, PT ;  /* 0x000000080500720b */ /* 0x000fe40003f1d000 */
[----:B------:R-:W-:Y:S02]  /*38b0*/  SHF.L.U32 R3, R6, R3, RZ ;  /* 0x0000000306037219 */ /* 0x000fe400000006ff */
[----:B------:R-:W-:Y:S02]  /*38c0*/  SEL R5, R7, RZ, P2 ;  /* 0x000000ff07057207 */ /* 0x000fe40001000000 */
[----:B------:R-:W-:Y:S02]  /*38d0*/  ISETP.NE.AND P1, PT, R3, RZ, P1 ;  /* 0x000000ff0300720c */ /* 0x000fe40000f25270 */
[----:B------:R-:W-:Y:S02]  /*38e0*/  SHF.R.U32.HI R5, RZ, R5, R6 ;  /* 0x00000005ff057219 */ /* 0x000fe40000011606 */
[----:B------:R-:W-:-:S02]  /*38f0*/  PLOP3.LUT P0, PT, P0, P1, PT, 0xf8, 0x8f ;  /* 0x00000000008f781c */ /* 0x000fc40000703f70 */
[----:B------:R-:W-:Y:S02]  /*3900*/  SHF.R.U32.HI R6, RZ, 0x1, R5 ;  /* 0x00000001ff067819 */ /* 0x000fe40000011605 */
[----:B------:R-:W-:-:S04]  /*3910*/  SEL R3, RZ, 0x1, !P0 ;  /* 0x00000001ff037807 */ /* 0x000fc80004000000 */
[----:B------:R-:W-:-:S04]  /*3920*/  LOP3.LUT R8, R3, 0x1, R6, 0xf8, !PT ;  /* 0x0000000103087812 */ /* 0x000fc800078ef806 */
[----:B------:R-:W-:-:S05]  /*3930*/  LOP3.LUT R5, R8, R5, RZ, 0xc0, !PT ;  /* 0x0000000508057212 */ /* 0x000fca00078ec0ff */
[----:B------:R-:W-:-:S05]  /*3940*/  IMAD.IADD R5, R6, 0x1, R5 ;  /* 0x0000000106057824 */ /* 0x000fca00078e0205 */
[----:B------:R-:W-:Y:S01]  /*3950*/  LOP3.LUT R0, R5, R0, RZ, 0xfc, !PT ;  /* 0x0000000005007212 */ /* 0x000fe200078efcff */
[----:B------:R-:W-:Y:S06]  /*3960*/  BRA `(.L_x_89) ;  /* 0x0000000000107947 */ /* 0x000fec0003800000 */
.L_x_88:
[----:B------:R-:W-:-:S04]  /*3970*/  LOP3.LUT R0, R0, 0x80000000, RZ, 0xc0, !PT ;  /* 0x8000000000007812 */ /* 0x000fc800078ec0ff */
[----:B------:R-:W-:Y:S01]  /*3980*/  LOP3.LUT R0, R0, 0x7f800000, RZ, 0xfc, !PT ;  /* 0x7f80000000007812 */ /* 0x000fe200078efcff */
[----:B------:R-:W-:Y:S06]  /*3990*/  BRA `(.L_x_89) ;  /* 0x0000000000047947 */ /* 0x000fec0003800000 */
.L_x_87:
[----:B------:R-:W-:-:S07]  /*39a0*/  IMAD R0, R9, 0x800000, R0 ;  /* 0x0080000009007824 */ /* 0x000fce00078e0200 */
.L_x_89:
[----:B------:R-:W-:Y:S05]  /*39b0*/  BSYNC.RECONVERGENT B2 ;  /* 0x0000000000027941 */ /* 0x000fea0003800200 */
.L_x_86:
[----:B------:R-:W-:Y:S05]  /*39c0*/  BRA `(.L_x_90) ;  /* 0x0000000000207947 */ /* 0x000fea0003800000 */
.L_x_85:
[----:B------:R-:W-:-:S04]  /*39d0*/  LOP3.LUT R0, R8, 0x80000000, R7, 0x48, !PT ;  /* 0x8000000008007812 */ /* 0x000fc800078e4807 */
[----:B------:R-:W-:Y:S01]  /*39e0*/  LOP3.LUT R0, R0, 0x7f800000, RZ, 0xfc, !PT ;  /* 0x7f80000000007812 */ /* 0x000fe200078efcff */
[----:B------:R-:W-:Y:S06]  /*39f0*/  BRA `(.L_x_90) ;  /* 0x0000000000147947 */ /* 0x000fec0003800000 */
.L_x_84:
[----:B------:R-:W-:Y:S01]  /*3a00*/  LOP3.LUT R0, R8, 0x80000000, R7, 0x48, !PT ;  /* 0x8000000008007812 */ /* 0x000fe200078e4807 */
[----:B------:R-:W-:Y:S06]  /*3a10*/  BRA `(.L_x_90) ;  /* 0x00000000000c7947 */ /* 0x000fec0003800000 */
.L_x_83:
[----:B------:R-:W0:Y:S01]  /*3a20*/  MUFU.RSQ R0, -QNAN ;  /* 0xffc0000000007908 */ /* 0x000e220000001400 */
[----:B------:R-:W-:Y:S05]  /*3a30*/  BRA `(.L_x_90) ;  /* 0x0000000000047947 */ /* 0x000fea0003800000 */
.L_x_82:
[----:B------:R-:W-:-:S07]  /*3a40*/  FADD.FTZ R0, R0, R3 ;  /* 0x0000000300007221 */ /* 0x000fce0000010000 */
.L_x_90:
[----:B------:R-:W-:Y:S05]  /*3a50*/  BSYNC.RECONVERGENT B1 ;  /* 0x0000000000017941 */ /* 0x000fea0003800200 */
.L_x_80:
[----:B------:R-:W-:-:S04]  /*3a60*/  IMAD.MOV.U32 R5, RZ, RZ, 0x0 ;  /* 0x00000000ff057424 */ /* 0x000fc800078e00ff */
[----:B0-----:R-:W-:Y:S05]  /*3a70*/  RET.REL.NODEC R4 `(_Z2sdiPKiPfi) ;  /* 0xffffffc404607950 */ /* 0x001fea0003c3ffff */
.L_x_91:
[----:B------:R-:W-:-:S00]  /*3a80*/  BRA `(.L_x_91) ;  /* 0xfffffffc00fc7947 */ /* 0x000fc0000383ffff */
[----:B------:R-:W-:-:S00]  /*3a90*/  NOP ;  /* 0x0000000000007918 */ /* 0x000fc00000000000 */
        /* <DEDUP_REMOVED lines=14> */
.L_x_92:


//--------------------- .nv.shared.reserved.0     --------------------------
	.section	.nv.shared.reserved.0,"aw",@nobits
	.weak		__nv_reservedSMEM_offset_0_alias
	.size		__nv_reservedSMEM_offset_0_alias, 0, 64
	.other		__nv_reservedSMEM_offset_0_alias,@"STO_CUDA_RESERVED_SHARED STV_DEFAULT"
__nv_reservedSMEM_offset_0_alias:
	.zero		0
	.zero		64


//--------------------- .nv.constant0._Z2sdiPKiPfi --------------------------
	.section	.nv.constant0._Z2sdiPKiPfi,"a",@progbits
	.sectionflags	@""
	.align	4
.nv.constant0._Z2sdiPKiPfi:
	.zero		924


//--------------------- SYMBOLS --------------------------

	.type		.nv.reservedSmem.offset0,@object
	.size		.nv.reservedSmem.offset0,0x4
	.type		malloc,@function
	.type		free,@function
